// auto-generated by cutlass_sweep.gemm — config: {"arch": "sm_90", "cluster_m": 1, "cluster_n": 1, "dtype": "int8", "dtype_b": "int8", "layout": "nt", "stages": 0, "tile_k": 32, "tile_m": 128, "tile_n": 96}
#include "cutlass/cutlass.h"
#include "cutlass/gemm/collective/collective_builder.hpp"
#include "cutlass/gemm/device/gemm_universal_adapter.h"
#include "cutlass/gemm/kernel/gemm_universal.hpp"
#include "cutlass/epilogue/collective/collective_builder.hpp"

using ElemA = int8_t;
using ElemB = int8_t;
using ElemCD = int8_t;
using Acc  = int32_t;
using TileShape    = cute::Shape<cute::_128, cute::_96, cute::_32>;
using ClusterShape = cute::Shape<cute::_1, cute::_1, cute::_1>;

using CollectiveEpilogue = typename cutlass::epilogue::collective::CollectiveBuilder<
    cutlass::arch::Sm90, cutlass::arch::OpClassTensorOp,
    TileShape, ClusterShape,
    cutlass::epilogue::collective::EpilogueTileAuto,
    Acc, Acc,
    ElemCD, cutlass::layout::RowMajor, 128 / cutlass::sizeof_bits<ElemCD>::value,
    ElemCD, cutlass::layout::RowMajor, 128 / cutlass::sizeof_bits<ElemCD>::value,
    cutlass::epilogue::collective::EpilogueScheduleAuto
  >::CollectiveOp;

using CollectiveMainloop = typename cutlass::gemm::collective::CollectiveBuilder<
    cutlass::arch::Sm90, cutlass::arch::OpClassTensorOp,
    ElemA, cutlass::layout::RowMajor, 128 / cutlass::sizeof_bits<ElemA>::value,
    ElemB, cutlass::layout::ColumnMajor, 128 / cutlass::sizeof_bits<ElemB>::value,
    Acc,
    TileShape, ClusterShape,
    cutlass::gemm::collective::StageCountAutoCarveout<static_cast<int>(sizeof(typename CollectiveEpilogue::SharedStorage))>,
    cutlass::gemm::collective::KernelScheduleAuto
  >::CollectiveOp;

using GemmKernel = cutlass::gemm::kernel::GemmUniversal<
    cute::Shape<int,int,int,int>,
    CollectiveMainloop,
    CollectiveEpilogue
>;
using Gemm = cutlass::gemm::device::GemmUniversalAdapter<GemmKernel>;

// Force the device kernel symbol into the cubin without needing a host main.
auto* _anchor = &cutlass::device_kernel<GemmKernel>;


// ===== COMPILED SASS (sm_90a) =====

	.target	sm_90a

	.elftype	@"ET_EXEC"


//--------------------- .note.nv.tkinfo           --------------------------
	.section	.note.nv.tkinfo,"",@"SHT_NOTE"
	.sectionflags	@"SHF_NOTE_NV_TKINFO"
	.tkinfo
        /*0018*/ 	.word	0x00000002
        /*0030*/ 	.string	""
        /*0030*/ 	.string	"ptxas"
        /*0030*/ 	.string	"Cuda compilation tools, release 13.0, V13.0.88"
        /*0030*/ 	.string	"Build cuda_13.0.r13.0/compiler.36424714_0"
        /*0030*/ 	.string	"-arch sm_90a -m 64 "



//--------------------- .note.nv.cuinfo           --------------------------
	.section	.note.nv.cuinfo,"",@"SHT_NOTE"
	.sectionflags	@"SHF_NOTE_NV_CUINFO"
        /*0018*/ 	.short	0x0002
        /*001a*/ 	.short	0x005a
        /*001c*/ 	.short	0x0082
	.zero		2


//--------------------- .nv.info                  --------------------------
	.section	.nv.info,"",@"SHT_CUDA_INFO"
	.align	4


	//----- nvinfo : EIATTR_REGCOUNT
	.align		4
        /*0000*/ 	.byte	0x04, 0x2f
        /*0002*/ 	.short	(.L_15 - .L_14)
	.align		4
.L_14:
        /*0004*/ 	.word	index@(_ZN7cutlass13device_kernelINS_4gemm6kernel13GemmUniversalIN4cute5tupleIJiiiiEEENS1_10collective13CollectiveMmaINS1_34MainloopSm90TmaGmmaWarpSpecializedILi32ENS5_IJNS4_1CILi1EEESB_SB_EEENS1_35KernelTmaWarpSpecializedCooperativeEEENS5_IJNSA_ILi128EEENSA_ILi96EEENSA_ILi32EEEEEEaNS5_IJlSB_lEEEaSJ_NS4_8TiledMMAINS4_8MMA_AtomIJNS4_4SM904GMMA26MMA_64x96x32_S32S8S8_SS_TNEEEENS4_6LayoutINS5_IJNSA_ILi2EEESB_SB_EEENS5_IJSB_NSA_ILi0EEEST_EEEEENS5_IJNS4_10UnderscoreESW_SW_EEEEENS4_13SM90_TMA_LOADENS4_14ComposedLayoutINS4_7SwizzleILi1ELi4ELi3EEENS4_18smem_ptr_flag_bitsILi8EEENSQ_INS5_IJNSA_ILi8EEESH_EEENS5_IJSH_SB_EEEEEEEvNS4_8identityESZ_S19_vS1A_EENS_8epilogue10collective6detail29Sm90TmaWarpSpecializedAdapterINS1D_15DefaultEpilogueIaSJ_SJ_NS1C_6thread17LinearCombinationIaLi1EiiLNS1H_9ScaleType4KindE0ELNS_15FloatRoundStyleE2EaEENS1_15EpilogueDefaultEEEEEvvEEEEvNT_6ParamsE)
        /*0008*/ 	.word	0x000000a8


	//----- nvinfo : EIATTR_FRAME_SIZE
	.align		4
.L_15:
        /*000c*/ 	.byte	0x04, 0x11
        /*000e*/ 	.short	(.L_17 - .L_16)
	.align		4
.L_16:
        /*0010*/ 	.word	index@(_ZN7cutlass13device_kernelINS_4gemm6kernel13GemmUniversalIN4cute5tupleIJiiiiEEENS1_10collective13CollectiveMmaINS1_34MainloopSm90TmaGmmaWarpSpecializedILi32ENS5_IJNS4_1CILi1EEESB_SB_EEENS1_35KernelTmaWarpSpecializedCooperativeEEENS5_IJNSA_ILi128EEENSA_ILi96EEENSA_ILi32EEEEEEaNS5_IJlSB_lEEEaSJ_NS4_8TiledMMAINS4_8MMA_AtomIJNS4_4SM904GMMA26MMA_64x96x32_S32S8S8_SS_TNEEEENS4_6LayoutINS5_IJNSA_ILi2EEESB_SB_EEENS5_IJSB_NSA_ILi0EEEST_EEEEENS5_IJNS4_10UnderscoreESW_SW_EEEEENS4_13SM90_TMA_LOADENS4_14ComposedLayoutINS4_7SwizzleILi1ELi4ELi3EEENS4_18smem_ptr_flag_bitsILi8EEENSQ_INS5_IJNSA_ILi8EEESH_EEENS5_IJSH_SB_EEEEEEEvNS4_8identityESZ_S19_vS1A_EENS_8epilogue10collective6detail29Sm90TmaWarpSpecializedAdapterINS1D_15DefaultEpilogueIaSJ_SJ_NS1C_6thread17LinearCombinationIaLi1EiiLNS1H_9ScaleType4KindE0ELNS_15FloatRoundStyleE2EaEENS1_15EpilogueDefaultEEEEEvvEEEEvNT_6ParamsE)
        /*0014*/ 	.word	0x00000000


	//----- nvinfo : EIATTR_MIN_STACK_SIZE
	.align		4
.L_17:
        /*0018*/ 	.byte	0x04, 0x12
        /*001a*/ 	.short	(.L_19 - .L_18)
	.align		4
.L_18:
        /*001c*/ 	.word	index@(_ZN7cutlass13device_kernelINS_4gemm6kernel13GemmUniversalIN4cute5tupleIJiiiiEEENS1_10collective13CollectiveMmaINS1_34MainloopSm90TmaGmmaWarpSpecializedILi32ENS5_IJNS4_1CILi1EEESB_SB_EEENS1_35KernelTmaWarpSpecializedCooperativeEEENS5_IJNSA_ILi128EEENSA_ILi96EEENSA_ILi32EEEEEEaNS5_IJlSB_lEEEaSJ_NS4_8TiledMMAINS4_8MMA_AtomIJNS4_4SM904GMMA26MMA_64x96x32_S32S8S8_SS_TNEEEENS4_6LayoutINS5_IJNSA_ILi2EEESB_SB_EEENS5_IJSB_NSA_ILi0EEEST_EEEEENS5_IJNS4_10UnderscoreESW_SW_EEEEENS4_13SM90_TMA_LOADENS4_14ComposedLayoutINS4_7SwizzleILi1ELi4ELi3EEENS4_18smem_ptr_flag_bitsILi8EEENSQ_INS5_IJNSA_ILi8EEESH_EEENS5_IJSH_SB_EEEEEEEvNS4_8identityESZ_S19_vS1A_EENS_8epilogue10collective6detail29Sm90TmaWarpSpecializedAdapterINS1D_15DefaultEpilogueIaSJ_SJ_NS1C_6thread17LinearCombinationIaLi1EiiLNS1H_9ScaleType4KindE0ELNS_15FloatRoundStyleE2EaEENS1_15EpilogueDefaultEEEEEvvEEEEvNT_6ParamsE)
        /*0020*/ 	.word	0x00000000
.L_19:


//--------------------- .nv.compat                --------------------------
	.section	.nv.compat,"",@"SHT_CUDA_COMPAT_INFO"
	.align	4
        /*0000*/ 	.byte	0x02, 0x09, 0x01, 0x00, 0x02, 0x02, 0x04, 0x00, 0x02, 0x05, 0x05, 0x00, 0x03, 0x07, 0x01, 0x01
        /*0010*/ 	.byte	0x02, 0x03, 0x01, 0x00, 0x02, 0x06, 0x01, 0x00, 0x04, 0x0b, 0x08, 0x00, 0x00, 0x00, 0x00, 0x00
        /*0020*/ 	.byte	0x00, 0x00, 0x00, 0x00


//--------------------- .nv.info._ZN7cutlass13device_kernelINS_4gemm6kernel13GemmUniversalIN4cute5tupleIJiiiiEEENS1_10collective13CollectiveMmaINS1_34MainloopSm90TmaGmmaWarpSpecializedILi32ENS5_IJNS4_1CILi1EEESB_SB_EEENS1_35KernelTmaWarpSpecializedCooperativeEEENS5_IJNSA_ILi128EEENSA_ILi96EEENSA_ILi32EEEEEEaNS5_IJlSB_lEEEaSJ_NS4_8TiledMMAINS4_8MMA_AtomIJNS4_4SM904GMMA26MMA_64x96x32_S32S8S8_SS_TNEEEENS4_6LayoutINS5_IJNSA_ILi2EEESB_SB_EEENS5_IJSB_NSA_ILi0EEEST_EEEEENS5_IJNS4_10UnderscoreESW_SW_EEEEENS4_13SM90_TMA_LOADENS4_14ComposedLayoutINS4_7SwizzleILi1ELi4ELi3EEENS4_18smem_ptr_flag_bitsILi8EEENSQ_INS5_IJNSA_ILi8EEESH_EEENS5_IJSH_SB_EEEEEEEvNS4_8identityESZ_S19_vS1A_EENS_8epilogue10collective6detail29Sm90TmaWarpSpecializedAdapterINS1D_15DefaultEpilogueIaSJ_SJ_NS1C_6thread17LinearCombinationIaLi1EiiLNS1H_9ScaleType4KindE0ELNS_15FloatRoundStyleE2EaEENS1_15EpilogueDefaultEEEEEvvEEEEvNT_6ParamsE --------------------------
	.section	.nv.info._ZN7cutlass13device_kernelINS_4gemm6kernel13GemmUniversalIN4cute5tupleIJiiiiEEENS1_10collective13CollectiveMmaINS1_34MainloopSm90TmaGmmaWarpSpecializedILi32ENS5_IJNS4_1CILi1EEESB_SB_EEENS1_35KernelTmaWarpSpecializedCooperativeEEENS5_IJNSA_ILi128EEENSA_ILi96EEENSA_ILi32EEEEEEaNS5_IJlSB_lEEEaSJ_NS4_8TiledMMAINS4_8MMA_AtomIJNS4_4SM904GMMA26MMA_64x96x32_S32S8S8_SS_TNEEEENS4_6LayoutINS5_IJNSA_ILi2EEESB_SB_EEENS5_IJSB_NSA_ILi0EEEST_EEEEENS5_IJNS4_10UnderscoreESW_SW_EEEEENS4_13SM90_TMA_LOADENS4_14ComposedLayoutINS4_7SwizzleILi1ELi4ELi3EEENS4_18smem_ptr_flag_bitsILi8EEENSQ_INS5_IJNSA_ILi8EEESH_EEENS5_IJSH_SB_EEEEEEEvNS4_8identityESZ_S19_vS1A_EENS_8epilogue10collective6detail29Sm90TmaWarpSpecializedAdapterINS1D_15DefaultEpilogueIaSJ_SJ_NS1C_6thread17LinearCombinationIaLi1EiiLNS1H_9ScaleType4KindE0ELNS_15FloatRoundStyleE2EaEENS1_15EpilogueDefaultEEEEEvvEEEEvNT_6ParamsE,"",@"SHT_CUDA_INFO"
	.sectionflags	@""
	.align	4


	//----- nvinfo : EIATTR_CUDA_API_VERSION
	.align		4
        /*0000*/ 	.byte	0x04, 0x37
        /*0002*/ 	.short	(.L_21 - .L_20)
.L_20:
        /*0004*/ 	.word	0x00000082


	//----- nvinfo : EIATTR_KPARAM_INFO
	.align		4
.L_21:
        /*0008*/ 	.byte	0x04, 0x17
        /*000a*/ 	.short	(.L_23 - .L_22)
.L_22:
        /*000c*/ 	.word	0x00000000
        /*0010*/ 	.short	0x0000
        /*0012*/ 	.short	0x0070
        /*0014*/ 	.byte	0x00, 0xf0, 0x01, 0x10


	//----- nvinfo : EIATTR_SPARSE_MMA_MASK
	.align		4
.L_23:
        /*0018*/ 	.byte	0x03, 0x50
        /*001a*/ 	.short	0x0000


	//----- nvinfo : EIATTR_MAXREG_COUNT
	.align		4
        /*001c*/ 	.byte	0x03, 0x1b
        /*001e*/ 	.short	0x00a8


	//----- nvinfo : EIATTR_NUM_BARRIERS
	.align		4
        /*0020*/ 	.byte	0x02, 0x4c
        /*0022*/ 	.byte	0x01
	.zero		1


	//----- nvinfo : EIATTR_EXTERNS
	.align		4
        /*0024*/ 	.byte	0x04, 0x0f
        /*0026*/ 	.short	(.L_25 - .L_24)


	//   ....[0]....
	.align		4
.L_24:
        /*0028*/ 	.word	index@(__assertfail)


	//----- nvinfo : EIATTR_MERCURY_ISA_VERSION
	.align		4
.L_25:
        /*002c*/ 	.byte	0x03, 0x5f
        /*002e*/ 	.short	0x0101


	//----- nvinfo : EIATTR_INT_WARP_WIDE_INSTR_OFFSETS
	.align		4
        /*0030*/ 	.byte	0x04, 0x31
        /*0032*/ 	.short	(.L_27 - .L_26)


	//   ....[0]....
.L_26:
        /*0034*/ 	.word	0x00000760


	//   ....[1]....
        /*0038*/ 	.word	0x00000790


	//   ....[2]....
        /*003c*/ 	.word	0x00000870


	//----- nvinfo : EIATTR_COOP_GROUP_MASK_REGIDS
	.align		4
.L_27:
        /*0040*/ 	.byte	0x04, 0x29
        /*0042*/ 	.short	(.L_29 - .L_28)


	//   ....[0]....
.L_28:
        /*0044*/ 	.word	0xffffffff


	//   ....[1]....
        /*0048*/ 	.word	0xffffffff


	//   ....[2]....
        /*004c*/ 	.word	0xffffffff


	//   ....[3]....
        /*0050*/ 	.word	0xffffffff


	//   ....[4]....
        /*0054*/ 	.word	0xffffffff


	//----- nvinfo : EIATTR_COOP_GROUP_INSTR_OFFSETS
	.align		4
.L_29:
        /*0058*/ 	.byte	0x04, 0x28
        /*005a*/ 	.short	(.L_31 - .L_30)


	//   ....[0]....
.L_30:
        /*005c*/ 	.word	0x00000060


	//   ....[1]....
        /*0060*/ 	.word	0x00000070


	//   ....[2]....
        /*0064*/ 	.word	0x00000130


	//   ....[3]....
        /*0068*/ 	.word	0x00000670


	//   ....[4]....
        /*006c*/ 	.word	0x00001310


	//----- nvinfo : EIATTR_REG_RECONFIG
	.align		4
.L_31:
        /*0070*/ 	.byte	0x01, 0x54
	.zero		2


	//----- nvinfo : EIATTR_SYSCALL_OFFSETS
	.align		4
        /*0074*/ 	.byte	0x04, 0x46
        /*0076*/ 	.short	(.L_33 - .L_32)


	//   ....[0]....
.L_32:
        /*0078*/ 	.word	0x000014d0


	//----- nvinfo : EIATTR_MBARRIER_INSTR_OFFSETS
	.align		4
.L_33:
        /*007c*/ 	.byte	0x04, 0x39
        /*007e*/ 	.short	(.L_35 - .L_34)


	//   ....[0]....
.L_34:
        /*0080*/ 	.word	0x00000250
        /*0084*/ 	.word	0x000000ff
        /*0088*/ 	.word	0x00000000
        /*008c*/ 	.short	0x0100
        /*008e*/ 	.byte	0x08
	.zero		1


	//   ....[1]....
        /*0090*/ 	.word	0x00000260
        /*0094*/ 	.word	0x000000ff
        /*0098*/ 	.word	0x00000100
        /*009c*/ 	.short	0x0100
        /*009e*/ 	.byte	0x08
	.zero		1


	//   ....[2]....
        /*00a0*/ 	.word	0x00000270
        /*00a4*/ 	.word	0x000000ff
        /*00a8*/ 	.word	0x00000008
        /*00ac*/ 	.short	0x0100
        /*00ae*/ 	.byte	0x08
	.zero		1


	//   ....[3]....
        /*00b0*/ 	.word	0x00000280
        /*00b4*/ 	.word	0x000000ff
        /*00b8*/ 	.word	0x00000108
        /*00bc*/ 	.short	0x0100
        /*00be*/ 	.byte	0x08
	.zero		1


	//   ....[4]....
        /*00c0*/ 	.word	0x00000290
        /*00c4*/ 	.word	0x000000ff
        /*00c8*/ 	.word	0x00000010
        /*00cc*/ 	.short	0x0100
        /*00ce*/ 	.byte	0x08
	.zero		1


	//   ....[5]....
        /*00d0*/ 	.word	0x000002a0
        /*00d4*/ 	.word	0x000000ff
        /*00d8*/ 	.word	0x00000110
        /*00dc*/ 	.short	0x0100
        /*00de*/ 	.byte	0x08
	.zero		1


	//   ....[6]....
        /*00e0*/ 	.word	0x000002b0
        /*00e4*/ 	.word	0x000000ff
        /*00e8*/ 	.word	0x00000018
        /*00ec*/ 	.short	0x0100
        /*00ee*/ 	.byte	0x08
	.zero		1


	//   ....[7]....
        /*00f0*/ 	.word	0x000002c0
        /*00f4*/ 	.word	0x000000ff
        /*00f8*/ 	.word	0x00000118
        /*00fc*/ 	.short	0x0100
        /*00fe*/ 	.byte	0x08
	.zero		1


	//   ....[8]....
        /*0100*/ 	.word	0x000002d0
        /*0104*/ 	.word	0x000000ff
        /*0108*/ 	.word	0x00000020
        /*010c*/ 	.short	0x0100
        /*010e*/ 	.byte	0x08
	.zero		1


	//   ....[9]....
        /*0110*/ 	.word	0x000002e0
        /*0114*/ 	.word	0x000000ff
        /*0118*/ 	.word	0x00000120
        /*011c*/ 	.short	0x0100
        /*011e*/ 	.byte	0x08
	.zero		1


	//   ....[10]....
        /*0120*/ 	.word	0x000002f0
        /*0124*/ 	.word	0x000000ff
        /*0128*/ 	.word	0x00000028
        /*012c*/ 	.short	0x0100
        /*012e*/ 	.byte	0x08
	.zero		1


	//   ....[11]....
        /*0130*/ 	.word	0x00000300
        /*0134*/ 	.word	0x000000ff
        /*0138*/ 	.word	0x00000128
        /*013c*/ 	.short	0x0100
        /*013e*/ 	.byte	0x08
	.zero		1


	//   ....[12]....
        /*0140*/ 	.word	0x00000310
        /*0144*/ 	.word	0x000000ff
        /*0148*/ 	.word	0x00000030
        /*014c*/ 	.short	0x0100
        /*014e*/ 	.byte	0x08
	.zero		1


	//   ....[13]....
        /*0150*/ 	.word	0x00000320
        /*0154*/ 	.word	0x000000ff
        /*0158*/ 	.word	0x00000130
        /*015c*/ 	.short	0x0100
        /*015e*/ 	.byte	0x08
	.zero		1


	//   ....[14]....
        /*0160*/ 	.word	0x00000330
        /*0164*/ 	.word	0x000000ff
        /*0168*/ 	.word	0x00000038
        /*016c*/ 	.short	0x0100
        /*016e*/ 	.byte	0x08
	.zero		1


	//   ....[15]....
        /*0170*/ 	.word	0x00000340
        /*0174*/ 	.word	0x000000ff
        /*0178*/ 	.word	0x00000138
        /*017c*/ 	.short	0x0100
        /*017e*/ 	.byte	0x08
	.zero		1


	//   ....[16]....
        /*0180*/ 	.word	0x00000350
        /*0184*/ 	.word	0x000000ff
        /*0188*/ 	.word	0x00000040
        /*018c*/ 	.short	0x0100
        /*018e*/ 	.byte	0x08
	.zero		1


	//   ....[17]....
        /*0190*/ 	.word	0x00000360
        /*0194*/ 	.word	0x000000ff
        /*0198*/ 	.word	0x00000140
        /*019c*/ 	.short	0x0100
        /*019e*/ 	.byte	0x08
	.zero		1


	//   ....[18]....
        /*01a0*/ 	.word	0x00000370
        /*01a4*/ 	.word	0x000000ff
        /*01a8*/ 	.word	0x00000048
        /*01ac*/ 	.short	0x0100
        /*01ae*/ 	.byte	0x08
	.zero		1


	//   ....[19]....
        /*01b0*/ 	.word	0x00000380
        /*01b4*/ 	.word	0x000000ff
        /*01b8*/ 	.word	0x00000148
        /*01bc*/ 	.short	0x0100
        /*01be*/ 	.byte	0x08
	.zero		1


	//   ....[20]....
        /*01c0*/ 	.word	0x00000390
        /*01c4*/ 	.word	0x000000ff
        /*01c8*/ 	.word	0x00000050
        /*01cc*/ 	.short	0x0100
        /*01ce*/ 	.byte	0x08
	.zero		1


	//   ....[21]....
        /*01d0*/ 	.word	0x000003a0
        /*01d4*/ 	.word	0x000000ff
        /*01d8*/ 	.word	0x00000150
        /*01dc*/ 	.short	0x0100
        /*01de*/ 	.byte	0x08
	.zero		1


	//   ....[22]....
        /*01e0*/ 	.word	0x000003b0
        /*01e4*/ 	.word	0x000000ff
        /*01e8*/ 	.word	0x00000058
        /*01ec*/ 	.short	0x0100
        /*01ee*/ 	.byte	0x08
	.zero		1


	//   ....[23]....
        /*01f0*/ 	.word	0x000003c0
        /*01f4*/ 	.word	0x000000ff
        /*01f8*/ 	.word	0x00000158
        /*01fc*/ 	.short	0x0100
        /*01fe*/ 	.byte	0x08
	.zero		1


	//   ....[24]....
        /*0200*/ 	.word	0x000003d0
        /*0204*/ 	.word	0x000000ff
        /*0208*/ 	.word	0x00000060
        /*020c*/ 	.short	0x0100
        /*020e*/ 	.byte	0x08
	.zero		1


	//   ....[25]....
        /*0210*/ 	.word	0x000003e0
        /*0214*/ 	.word	0x000000ff
        /*0218*/ 	.word	0x00000160
        /*021c*/ 	.short	0x0100
        /*021e*/ 	.byte	0x08
	.zero		1


	//   ....[26]....
        /*0220*/ 	.word	0x000003f0
        /*0224*/ 	.word	0x000000ff
        /*0228*/ 	.word	0x00000068
        /*022c*/ 	.short	0x0100
        /*022e*/ 	.byte	0x08
	.zero		1


	//   ....[27]....
        /*0230*/ 	.word	0x00000400
        /*0234*/ 	.word	0x000000ff
        /*0238*/ 	.word	0x00000168
        /*023c*/ 	.short	0x0100
        /*023e*/ 	.byte	0x08
	.zero		1


	//   ....[28]....
        /*0240*/ 	.word	0x00000410
        /*0244*/ 	.word	0x000000ff
        /*0248*/ 	.word	0x00000070
        /*024c*/ 	.short	0x0100
        /*024e*/ 	.byte	0x08
	.zero		1


	//   ....[29]....
        /*0250*/ 	.word	0x00000420
        /*0254*/ 	.word	0x000000ff
        /*0258*/ 	.word	0x00000170
        /*025c*/ 	.short	0x0100
        /*025e*/ 	.byte	0x08
	.zero		1


	//   ....[30]....
        /*0260*/ 	.word	0x00000430
        /*0264*/ 	.word	0x000000ff
        /*0268*/ 	.word	0x00000078
        /*026c*/ 	.short	0x0100
        /*026e*/ 	.byte	0x08
	.zero		1


	//   ....[31]....
        /*0270*/ 	.word	0x00000440
        /*0274*/ 	.word	0x000000ff
        /*0278*/ 	.word	0x00000178
        /*027c*/ 	.short	0x0100
        /*027e*/ 	.byte	0x08
	.zero		1


	//   ....[32]....
        /*0280*/ 	.word	0x00000450
        /*0284*/ 	.word	0x000000ff
        /*0288*/ 	.word	0x00000080
        /*028c*/ 	.short	0x0100
        /*028e*/ 	.byte	0x08
	.zero		1


	//   ....[33]....
        /*0290*/ 	.word	0x00000460
        /*0294*/ 	.word	0x000000ff
        /*0298*/ 	.word	0x00000180
        /*029c*/ 	.short	0x0100
        /*029e*/ 	.byte	0x08
	.zero		1


	//   ....[34]....
        /*02a0*/ 	.word	0x00000470
        /*02a4*/ 	.word	0x000000ff
        /*02a8*/ 	.word	0x00000088
        /*02ac*/ 	.short	0x0100
        /*02ae*/ 	.byte	0x08
	.zero		1


	//   ....[35]....
        /*02b0*/ 	.word	0x00000480
        /*02b4*/ 	.word	0x000000ff
        /*02b8*/ 	.word	0x00000188
        /*02bc*/ 	.short	0x0100
        /*02be*/ 	.byte	0x08
	.zero		1


	//   ....[36]....
        /*02c0*/ 	.word	0x00000490
        /*02c4*/ 	.word	0x000000ff
        /*02c8*/ 	.word	0x00000090
        /*02cc*/ 	.short	0x0100
        /*02ce*/ 	.byte	0x08
	.zero		1


	//   ....[37]....
        /*02d0*/ 	.word	0x000004a0
        /*02d4*/ 	.word	0x000000ff
        /*02d8*/ 	.word	0x00000190
        /*02dc*/ 	.short	0x0100
        /*02de*/ 	.byte	0x08
	.zero		1


	//   ....[38]....
        /*02e0*/ 	.word	0x000004b0
        /*02e4*/ 	.word	0x000000ff
        /*02e8*/ 	.word	0x00000098
        /*02ec*/ 	.short	0x0100
        /*02ee*/ 	.byte	0x08
	.zero		1


	//   ....[39]....
        /*02f0*/ 	.word	0x000004c0
        /*02f4*/ 	.word	0x000000ff
        /*02f8*/ 	.word	0x00000198
        /*02fc*/ 	.short	0x0100
        /*02fe*/ 	.byte	0x08
	.zero		1


	//   ....[40]....
        /*0300*/ 	.word	0x000004d0
        /*0304*/ 	.word	0x000000ff
        /*0308*/ 	.word	0x000000a0
        /*030c*/ 	.short	0x0100
        /*030e*/ 	.byte	0x08
	.zero		1


	//   ....[41]....
        /*0310*/ 	.word	0x000004e0
        /*0314*/ 	.word	0x000000ff
        /*0318*/ 	.word	0x000001a0
        /*031c*/ 	.short	0x0100
        /*031e*/ 	.byte	0x08
	.zero		1


	//   ....[42]....
        /*0320*/ 	.word	0x000004f0
        /*0324*/ 	.word	0x000000ff
        /*0328*/ 	.word	0x000000a8
        /*032c*/ 	.short	0x0100
        /*032e*/ 	.byte	0x08
	.zero		1


	//   ....[43]....
        /*0330*/ 	.word	0x00000500
        /*0334*/ 	.word	0x000000ff
        /*0338*/ 	.word	0x000001a8
        /*033c*/ 	.short	0x0100
        /*033e*/ 	.byte	0x08
	.zero		1


	//   ....[44]....
        /*0340*/ 	.word	0x00000510
        /*0344*/ 	.word	0x000000ff
        /*0348*/ 	.word	0x000000b0
        /*034c*/ 	.short	0x0100
        /*034e*/ 	.byte	0x08
	.zero		1


	//   ....[45]....
        /*0350*/ 	.word	0x00000520
        /*0354*/ 	.word	0x000000ff
        /*0358*/ 	.word	0x000001b0
        /*035c*/ 	.short	0x0100
        /*035e*/ 	.byte	0x08
	.zero		1


	//   ....[46]....
        /*0360*/ 	.word	0x00000530
        /*0364*/ 	.word	0x000000ff
        /*0368*/ 	.word	0x000000b8
        /*036c*/ 	.short	0x0100
        /*036e*/ 	.byte	0x08
	.zero		1


	//   ....[47]....
        /*0370*/ 	.word	0x00000540
        /*0374*/ 	.word	0x000000ff
        /*0378*/ 	.word	0x000001b8
        /*037c*/ 	.short	0x0100
        /*037e*/ 	.byte	0x08
	.zero		1


	//   ....[48]....
        /*0380*/ 	.word	0x00000550
        /*0384*/ 	.word	0x000000ff
        /*0388*/ 	.word	0x000000c0
        /*038c*/ 	.short	0x0100
        /*038e*/ 	.byte	0x08
	.zero		1


	//   ....[49]....
        /*0390*/ 	.word	0x00000560
        /*0394*/ 	.word	0x000000ff
        /*0398*/ 	.word	0x000001c0
        /*039c*/ 	.short	0x0100
        /*039e*/ 	.byte	0x08
	.zero		1


	//   ....[50]....
        /*03a0*/ 	.word	0x00000570
        /*03a4*/ 	.word	0x000000ff
        /*03a8*/ 	.word	0x000000c8
        /*03ac*/ 	.short	0x0100
        /*03ae*/ 	.byte	0x08
	.zero		1


	//   ....[51]....
        /*03b0*/ 	.word	0x00000580
        /*03b4*/ 	.word	0x000000ff
        /*03b8*/ 	.word	0x000001c8
        /*03bc*/ 	.short	0x0100
        /*03be*/ 	.byte	0x08
	.zero		1


	//   ....[52]....
        /*03c0*/ 	.word	0x00000590
        /*03c4*/ 	.word	0x000000ff
        /*03c8*/ 	.word	0x000000d0
        /*03cc*/ 	.short	0x0100
        /*03ce*/ 	.byte	0x08
	.zero		1


	//   ....[53]....
        /*03d0*/ 	.word	0x000005a0
        /*03d4*/ 	.word	0x000000ff
        /*03d8*/ 	.word	0x000001d0
        /*03dc*/ 	.short	0x0100
        /*03de*/ 	.byte	0x08
	.zero		1


	//   ....[54]....
        /*03e0*/ 	.word	0x000005b0
        /*03e4*/ 	.word	0x000000ff
        /*03e8*/ 	.word	0x000000d8
        /*03ec*/ 	.short	0x0100
        /*03ee*/ 	.byte	0x08
	.zero		1


	//   ....[55]....
        /*03f0*/ 	.word	0x000005c0
        /*03f4*/ 	.word	0x000000ff
        /*03f8*/ 	.word	0x000001d8
        /*03fc*/ 	.short	0x0100
        /*03fe*/ 	.byte	0x08
	.zero		1


	//   ....[56]....
        /*0400*/ 	.word	0x000005d0
        /*0404*/ 	.word	0x000000ff
        /*0408*/ 	.word	0x000000e0
        /*040c*/ 	.short	0x0100
        /*040e*/ 	.byte	0x08
	.zero		1


	//   ....[57]....
        /*0410*/ 	.word	0x000005e0
        /*0414*/ 	.word	0x000000ff
        /*0418*/ 	.word	0x000001e0
        /*041c*/ 	.short	0x0100
        /*041e*/ 	.byte	0x08
	.zero		1


	//   ....[58]....
        /*0420*/ 	.word	0x000005f0
        /*0424*/ 	.word	0x000000ff
        /*0428*/ 	.word	0x000000e8
        /*042c*/ 	.short	0x0100
        /*042e*/ 	.byte	0x08
	.zero		1


	//   ....[59]....
        /*0430*/ 	.word	0x00000600
        /*0434*/ 	.word	0x000000ff
        /*0438*/ 	.word	0x000001e8
        /*043c*/ 	.short	0x0100
        /*043e*/ 	.byte	0x08
	.zero		1


	//   ....[60]....
        /*0440*/ 	.word	0x00000610
        /*0444*/ 	.word	0x000000ff
        /*0448*/ 	.word	0x000000f0
        /*044c*/ 	.short	0x0100
        /*044e*/ 	.byte	0x08
	.zero		1


	//   ....[61]....
        /*0450*/ 	.word	0x00000620
        /*0454*/ 	.word	0x000000ff
        /*0458*/ 	.word	0x000001f0
        /*045c*/ 	.short	0x0100
        /*045e*/ 	.byte	0x08
	.zero		1


	//   ....[62]....
        /*0460*/ 	.word	0x00000630
        /*0464*/ 	.word	0x000000ff
        /*0468*/ 	.word	0x000000f8
        /*046c*/ 	.short	0x0100
        /*046e*/ 	.byte	0x08
	.zero		1


	//   ....[63]....
        /*0470*/ 	.word	0x00000640
        /*0474*/ 	.word	0x000000ff
        /*0478*/ 	.word	0x000001f8
        /*047c*/ 	.short	0x0100
        /*047e*/ 	.byte	0x08
	.zero		1


	//   ....[64]....
        /*0480*/ 	.word	0x000008e0
        /*0484*/ 	.word	0x000000ff
        /*0488*/ 	.word	0x00000210
        /*048c*/ 	.short	0x0100
        /*048e*/ 	.byte	0x06
	.zero		1


	//   ....[65]....
        /*0490*/ 	.word	0x00000940
        /*0494*/ 	.word	0x000000ff
        /*0498*/ 	.word	0x00000218
        /*049c*/ 	.short	0x0100
        /*049e*/ 	.byte	0x06
	.zero		1


	//   ....[66]....
        /*04a0*/ 	.word	0x000015a0
        /*04a4*/ 	.word	0x00000003
        /*04a8*/ 	.word	0x00000000
        /*04ac*/ 	.short	0x010a
        /*04ae*/ 	.byte	0x3f
	.zero		1


	//   ....[67]....
        /*04b0*/ 	.word	0x000015e0
        /*04b4*/ 	.word	0x00000003
        /*04b8*/ 	.word	0x00000000
        /*04bc*/ 	.short	0x010a
        /*04be*/ 	.byte	0x3f
	.zero		1


	//   ....[68]....
        /*04c0*/ 	.word	0x00001840
        /*04c4*/ 	.word	0x00000005
        /*04c8*/ 	.word	0x00000000
        /*04cc*/ 	.short	0x010a
        /*04ce*/ 	.byte	0x3f
	.zero		1


	//   ....[69]....
        /*04d0*/ 	.word	0x00001880
        /*04d4*/ 	.word	0x00000005
        /*04d8*/ 	.word	0x00000000
        /*04dc*/ 	.short	0x010a
        /*04de*/ 	.byte	0x3f
	.zero		1


	//   ....[70]....
        /*04e0*/ 	.word	0x00001970
        /*04e4*/ 	.word	0x00000004
        /*04e8*/ 	.word	0x00000000
        /*04ec*/ 	.short	0x0101
        /*04ee*/ 	.byte	0x3f
	.zero		1


	//   ....[71]....
        /*04f0*/ 	.word	0x00001b30
        /*04f4*/ 	.word	0x00000000
        /*04f8*/ 	.word	0x00000000
        /*04fc*/ 	.short	0x0101
        /*04fe*/ 	.byte	0x3f
	.zero		1


	//   ....[72]....
        /*0500*/ 	.word	0x000054d0
        /*0504*/ 	.word	0x0000000c
        /*0508*/ 	.word	0x00000100
        /*050c*/ 	.short	0x010a
        /*050e*/ 	.byte	0x3f
	.zero		1


	//   ....[73]....
        /*0510*/ 	.word	0x00005890
        /*0514*/ 	.word	0x00000005
        /*0518*/ 	.word	0x00000218
        /*051c*/ 	.short	0x0101
        /*051e*/ 	.byte	0x3f
	.zero		1


	//   ....[74]....
        /*0520*/ 	.word	0x00005f90
        /*0524*/ 	.word	0x00000007
        /*0528*/ 	.word	0x00000000
        /*052c*/ 	.short	0x010a
        /*052e*/ 	.byte	0x3f
	.zero		1


	//   ....[75]....
        /*0530*/ 	.word	0x00006010
        /*0534*/ 	.word	0x00000006
        /*0538*/ 	.word	0x00000000
        /*053c*/ 	.short	0x010a
        /*053e*/ 	.byte	0x3f
	.zero		1


	//   ....[76]....
        /*0540*/ 	.word	0x000060a0
        /*0544*/ 	.word	0x00000007
        /*0548*/ 	.word	0x00000000
        /*054c*/ 	.short	0x010a
        /*054e*/ 	.byte	0x3f
	.zero		1


	//   ....[77]....
        /*0550*/ 	.word	0x00006130
        /*0554*/ 	.word	0x00000006
        /*0558*/ 	.word	0x00000000
        /*055c*/ 	.short	0x010a
        /*055e*/ 	.byte	0x3f
	.zero		1


	//   ....[78]....
        /*0560*/ 	.word	0x000061c0
        /*0564*/ 	.word	0x00000007
        /*0568*/ 	.word	0x00000000
        /*056c*/ 	.short	0x010a
        /*056e*/ 	.byte	0x3f
	.zero		1


	//   ....[79]....
        /*0570*/ 	.word	0x00006250
        /*0574*/ 	.word	0x00000006
        /*0578*/ 	.word	0x00000000
        /*057c*/ 	.short	0x010a
        /*057e*/ 	.byte	0x3f
	.zero		1


	//   ....[80]....
        /*0580*/ 	.word	0x000062e0
        /*0584*/ 	.word	0x00000007
        /*0588*/ 	.word	0x00000000
        /*058c*/ 	.short	0x010a
        /*058e*/ 	.byte	0x3f
	.zero		1


	//   ....[81]....
        /*0590*/ 	.word	0x00006370
        /*0594*/ 	.word	0x00000006
        /*0598*/ 	.word	0x00000000
        /*059c*/ 	.short	0x010a
        /*059e*/ 	.byte	0x3f
	.zero		1


	//   ....[82]....
        /*05a0*/ 	.word	0x00006400
        /*05a4*/ 	.word	0x00000007
        /*05a8*/ 	.word	0x00000000
        /*05ac*/ 	.short	0x010a
        /*05ae*/ 	.byte	0x3f
	.zero		1


	//   ....[83]....
        /*05b0*/ 	.word	0x00006490
        /*05b4*/ 	.word	0x00000006
        /*05b8*/ 	.word	0x00000000
        /*05bc*/ 	.short	0x010a
        /*05be*/ 	.byte	0x3f
	.zero		1


	//   ....[84]....
        /*05c0*/ 	.word	0x00006520
        /*05c4*/ 	.word	0x00000007
        /*05c8*/ 	.word	0x00000000
        /*05cc*/ 	.short	0x010a
        /*05ce*/ 	.byte	0x3f
	.zero		1


	//   ....[85]....
        /*05d0*/ 	.word	0x000065b0
        /*05d4*/ 	.word	0x00000006
        /*05d8*/ 	.word	0x00000000
        /*05dc*/ 	.short	0x010a
        /*05de*/ 	.byte	0x3f
	.zero		1


	//   ....[86]....
        /*05e0*/ 	.word	0x00006640
        /*05e4*/ 	.word	0x00000007
        /*05e8*/ 	.word	0x00000000
        /*05ec*/ 	.short	0x010a
        /*05ee*/ 	.byte	0x3f
	.zero		1


	//   ....[87]....
        /*05f0*/ 	.word	0x000066d0
        /*05f4*/ 	.word	0x00000006
        /*05f8*/ 	.word	0x00000000
        /*05fc*/ 	.short	0x010a
        /*05fe*/ 	.byte	0x3f
	.zero		1


	//   ....[88]....
        /*0600*/ 	.word	0x00006760
        /*0604*/ 	.word	0x00000007
        /*0608*/ 	.word	0x00000000
        /*060c*/ 	.short	0x010a
        /*060e*/ 	.byte	0x3f
	.zero		1


	//   ....[89]....
        /*0610*/ 	.word	0x000067f0
        /*0614*/ 	.word	0x00000006
        /*0618*/ 	.word	0x00000000
        /*061c*/ 	.short	0x010a
        /*061e*/ 	.byte	0x3f
	.zero		1


	//   ....[90]....
        /*0620*/ 	.word	0x00006880
        /*0624*/ 	.word	0x00000007
        /*0628*/ 	.word	0x00000000
        /*062c*/ 	.short	0x010a
        /*062e*/ 	.byte	0x3f
	.zero		1


	//   ....[91]....
        /*0630*/ 	.word	0x00006910
        /*0634*/ 	.word	0x00000006
        /*0638*/ 	.word	0x00000000
        /*063c*/ 	.short	0x010a
        /*063e*/ 	.byte	0x3f
	.zero		1


	//   ....[92]....
        /*0640*/ 	.word	0x000069a0
        /*0644*/ 	.word	0x00000007
        /*0648*/ 	.word	0x00000000
        /*064c*/ 	.short	0x010a
        /*064e*/ 	.byte	0x3f
	.zero		1


	//   ....[93]....
        /*0650*/ 	.word	0x00006a30
        /*0654*/ 	.word	0x00000006
        /*0658*/ 	.word	0x00000000
        /*065c*/ 	.short	0x010a
        /*065e*/ 	.byte	0x3f
	.zero		1


	//   ....[94]....
        /*0660*/ 	.word	0x00006ac0
        /*0664*/ 	.word	0x00000007
        /*0668*/ 	.word	0x00000000
        /*066c*/ 	.short	0x010a
        /*066e*/ 	.byte	0x3f
	.zero		1


	//   ....[95]....
        /*0670*/ 	.word	0x00006b50
        /*0674*/ 	.word	0x00000006
        /*0678*/ 	.word	0x00000000
        /*067c*/ 	.short	0x010a
        /*067e*/ 	.byte	0x3f
	.zero		1


	//   ....[96]....
        /*0680*/ 	.word	0x00006be0
        /*0684*/ 	.word	0x00000007
        /*0688*/ 	.word	0x00000000
        /*068c*/ 	.short	0x010a
        /*068e*/ 	.byte	0x3f
	.zero		1


	//   ....[97]....
        /*0690*/ 	.word	0x00006c70
        /*0694*/ 	.word	0x00000006
        /*0698*/ 	.word	0x00000000
        /*069c*/ 	.short	0x010a
        /*069e*/ 	.byte	0x3f
	.zero		1


	//   ....[98]....
        /*06a0*/ 	.word	0x00006d00
        /*06a4*/ 	.word	0x00000007
        /*06a8*/ 	.word	0x00000000
        /*06ac*/ 	.short	0x010a
        /*06ae*/ 	.byte	0x3f
	.zero		1


	//   ....[99]....
        /*06b0*/ 	.word	0x00006d90
        /*06b4*/ 	.word	0x00000006
        /*06b8*/ 	.word	0x00000000
        /*06bc*/ 	.short	0x010a
        /*06be*/ 	.byte	0x3f
	.zero		1


	//   ....[100]....
        /*06c0*/ 	.word	0x00006e20
        /*06c4*/ 	.word	0x00000007
        /*06c8*/ 	.word	0x00000000
        /*06cc*/ 	.short	0x010a
        /*06ce*/ 	.byte	0x3f
	.zero		1


	//   ....[101]....
        /*06d0*/ 	.word	0x00006eb0
        /*06d4*/ 	.word	0x00000006
        /*06d8*/ 	.word	0x00000000
        /*06dc*/ 	.short	0x010a
        /*06de*/ 	.byte	0x3f
	.zero		1


	//   ....[102]....
        /*06e0*/ 	.word	0x00006f40
        /*06e4*/ 	.word	0x00000007
        /*06e8*/ 	.word	0x00000000
        /*06ec*/ 	.short	0x010a
        /*06ee*/ 	.byte	0x3f
	.zero		1


	//   ....[103]....
        /*06f0*/ 	.word	0x00006fd0
        /*06f4*/ 	.word	0x00000006
        /*06f8*/ 	.word	0x00000000
        /*06fc*/ 	.short	0x010a
        /*06fe*/ 	.byte	0x3f
	.zero		1


	//   ....[104]....
        /*0700*/ 	.word	0x00007060
        /*0704*/ 	.word	0x00000007
        /*0708*/ 	.word	0x00000000
        /*070c*/ 	.short	0x010a
        /*070e*/ 	.byte	0x3f
	.zero		1


	//   ....[105]....
        /*0710*/ 	.word	0x000070f0
        /*0714*/ 	.word	0x00000005
        /*0718*/ 	.word	0x00000000
        /*071c*/ 	.short	0x010a
        /*071e*/ 	.byte	0x3f
	.zero		1


	//   ....[106]....
        /*0720*/ 	.word	0x00007150
        /*0724*/ 	.word	0x00000003
        /*0728*/ 	.word	0x00000000
        /*072c*/ 	.short	0x010a
        /*072e*/ 	.byte	0x3f
	.zero		1


	//   ....[107]....
        /*0730*/ 	.word	0x000071a0
        /*0734*/ 	.word	0x00000005
        /*0738*/ 	.word	0x00000000
        /*073c*/ 	.short	0x010a
        /*073e*/ 	.byte	0x3f
	.zero		1


	//   ....[108]....
        /*0740*/ 	.word	0x00007270
        /*0744*/ 	.word	0x0000000c
        /*0748*/ 	.word	0x00000100
        /*074c*/ 	.short	0x010a
        /*074e*/ 	.byte	0x3f
	.zero		1


	//   ....[109]....
        /*0750*/ 	.word	0x00007340
        /*0754*/ 	.word	0x00000007
        /*0758*/ 	.word	0x00000000
        /*075c*/ 	.short	0x010a
        /*075e*/ 	.byte	0x3f
	.zero		1


	//   ....[110]....
        /*0760*/ 	.word	0x00007390
        /*0764*/ 	.word	0x00000006
        /*0768*/ 	.word	0x00000000
        /*076c*/ 	.short	0x010a
        /*076e*/ 	.byte	0x3f
	.zero		1


	//   ....[111]....
        /*0770*/ 	.word	0x000073e0
        /*0774*/ 	.word	0x00000007
        /*0778*/ 	.word	0x00000000
        /*077c*/ 	.short	0x010a
        /*077e*/ 	.byte	0x3f
	.zero		1


	//   ....[112]....
        /*0780*/ 	.word	0x00007430
        /*0784*/ 	.word	0x00000006
        /*0788*/ 	.word	0x00000000
        /*078c*/ 	.short	0x010a
        /*078e*/ 	.byte	0x3f
	.zero		1


	//   ....[113]....
        /*0790*/ 	.word	0x00007480
        /*0794*/ 	.word	0x00000007
        /*0798*/ 	.word	0x00000000
        /*079c*/ 	.short	0x010a
        /*079e*/ 	.byte	0x3f
	.zero		1


	//   ....[114]....
        /*07a0*/ 	.word	0x000074d0
        /*07a4*/ 	.word	0x00000006
        /*07a8*/ 	.word	0x00000000
        /*07ac*/ 	.short	0x010a
        /*07ae*/ 	.byte	0x3f
	.zero		1


	//   ....[115]....
        /*07b0*/ 	.word	0x00007520
        /*07b4*/ 	.word	0x00000007
        /*07b8*/ 	.word	0x00000000
        /*07bc*/ 	.short	0x010a
        /*07be*/ 	.byte	0x3f
	.zero		1


	//   ....[116]....
        /*07c0*/ 	.word	0x00007570
        /*07c4*/ 	.word	0x00000006
        /*07c8*/ 	.word	0x00000000
        /*07cc*/ 	.short	0x010a
        /*07ce*/ 	.byte	0x3f
	.zero		1


	//   ....[117]....
        /*07d0*/ 	.word	0x000075c0
        /*07d4*/ 	.word	0x00000007
        /*07d8*/ 	.word	0x00000000
        /*07dc*/ 	.short	0x010a
        /*07de*/ 	.byte	0x3f
	.zero		1


	//   ....[118]....
        /*07e0*/ 	.word	0x00007610
        /*07e4*/ 	.word	0x00000006
        /*07e8*/ 	.word	0x00000000
        /*07ec*/ 	.short	0x010a
        /*07ee*/ 	.byte	0x3f
	.zero		1


	//   ....[119]....
        /*07f0*/ 	.word	0x00007660
        /*07f4*/ 	.word	0x00000007
        /*07f8*/ 	.word	0x00000000
        /*07fc*/ 	.short	0x010a
        /*07fe*/ 	.byte	0x3f
	.zero		1


	//   ....[120]....
        /*0800*/ 	.word	0x000076b0
        /*0804*/ 	.word	0x00000006
        /*0808*/ 	.word	0x00000000
        /*080c*/ 	.short	0x010a
        /*080e*/ 	.byte	0x3f
	.zero		1


	//   ....[121]....
        /*0810*/ 	.word	0x00007700
        /*0814*/ 	.word	0x00000007
        /*0818*/ 	.word	0x00000000
        /*081c*/ 	.short	0x010a
        /*081e*/ 	.byte	0x3f
	.zero		1


	//   ....[122]....
        /*0820*/ 	.word	0x00007750
        /*0824*/ 	.word	0x00000006
        /*0828*/ 	.word	0x00000000
        /*082c*/ 	.short	0x010a
        /*082e*/ 	.byte	0x3f
	.zero		1


	//   ....[123]....
        /*0830*/ 	.word	0x000077a0
        /*0834*/ 	.word	0x00000007
        /*0838*/ 	.word	0x00000000
        /*083c*/ 	.short	0x010a
        /*083e*/ 	.byte	0x3f
	.zero		1


	//   ....[124]....
        /*0840*/ 	.word	0x000077f0
        /*0844*/ 	.word	0x00000006
        /*0848*/ 	.word	0x00000000
        /*084c*/ 	.short	0x010a
        /*084e*/ 	.byte	0x3f
	.zero		1


	//   ....[125]....
        /*0850*/ 	.word	0x00007840
        /*0854*/ 	.word	0x00000007
        /*0858*/ 	.word	0x00000000
        /*085c*/ 	.short	0x010a
        /*085e*/ 	.byte	0x3f
	.zero		1


	//   ....[126]....
        /*0860*/ 	.word	0x00007890
        /*0864*/ 	.word	0x00000006
        /*0868*/ 	.word	0x00000000
        /*086c*/ 	.short	0x010a
        /*086e*/ 	.byte	0x3f
	.zero		1


	//   ....[127]....
        /*0870*/ 	.word	0x000078e0
        /*0874*/ 	.word	0x00000007
        /*0878*/ 	.word	0x00000000
        /*087c*/ 	.short	0x010a
        /*087e*/ 	.byte	0x3f
	.zero		1


	//   ....[128]....
        /*0880*/ 	.word	0x00007930
        /*0884*/ 	.word	0x00000006
        /*0888*/ 	.word	0x00000000
        /*088c*/ 	.short	0x010a
        /*088e*/ 	.byte	0x3f
	.zero		1


	//   ....[129]....
        /*0890*/ 	.word	0x00007980
        /*0894*/ 	.word	0x00000007
        /*0898*/ 	.word	0x00000000
        /*089c*/ 	.short	0x010a
        /*089e*/ 	.byte	0x3f
	.zero		1


	//   ....[130]....
        /*08a0*/ 	.word	0x000079d0
        /*08a4*/ 	.word	0x00000006
        /*08a8*/ 	.word	0x00000000
        /*08ac*/ 	.short	0x010a
        /*08ae*/ 	.byte	0x3f
	.zero		1


	//   ....[131]....
        /*08b0*/ 	.word	0x00007a20
        /*08b4*/ 	.word	0x00000007
        /*08b8*/ 	.word	0x00000000
        /*08bc*/ 	.short	0x010a
        /*08be*/ 	.byte	0x3f
	.zero		1


	//   ....[132]....
        /*08c0*/ 	.word	0x00007a70
        /*08c4*/ 	.word	0x00000006
        /*08c8*/ 	.word	0x00000000
        /*08cc*/ 	.short	0x010a
        /*08ce*/ 	.byte	0x3f
	.zero		1


	//   ....[133]....
        /*08d0*/ 	.word	0x00007ac0
        /*08d4*/ 	.word	0x00000007
        /*08d8*/ 	.word	0x00000000
        /*08dc*/ 	.short	0x010a
        /*08de*/ 	.byte	0x3f
	.zero		1


	//   ....[134]....
        /*08e0*/ 	.word	0x00007b10
        /*08e4*/ 	.word	0x00000006
        /*08e8*/ 	.word	0x00000000
        /*08ec*/ 	.short	0x010a
        /*08ee*/ 	.byte	0x3f
	.zero		1


	//   ....[135]....
        /*08f0*/ 	.word	0x00007b60
        /*08f4*/ 	.word	0x00000007
        /*08f8*/ 	.word	0x00000000
        /*08fc*/ 	.short	0x010a
        /*08fe*/ 	.byte	0x3f
	.zero		1


	//   ....[136]....
        /*0900*/ 	.word	0x00007bb0
        /*0904*/ 	.word	0x00000006
        /*0908*/ 	.word	0x00000000
        /*090c*/ 	.short	0x010a
        /*090e*/ 	.byte	0x3f
	.zero		1


	//   ....[137]....
        /*0910*/ 	.word	0x00007c00
        /*0914*/ 	.word	0x00000007
        /*0918*/ 	.word	0x00000000
        /*091c*/ 	.short	0x010a
        /*091e*/ 	.byte	0x3f
	.zero		1


	//   ....[138]....
        /*0920*/ 	.word	0x00007c50
        /*0924*/ 	.word	0x00000006
        /*0928*/ 	.word	0x00000000
        /*092c*/ 	.short	0x010a
        /*092e*/ 	.byte	0x3f
	.zero		1


	//   ....[139]....
        /*0930*/ 	.word	0x00007ca0
        /*0934*/ 	.word	0x00000007
        /*0938*/ 	.word	0x00000000
        /*093c*/ 	.short	0x010a
        /*093e*/ 	.byte	0x3f
	.zero		1


	//----- nvinfo : EIATTR_NUM_MBARRIERS
	.align		4
.L_35:
        /*0940*/ 	.byte	0x03, 0x38
        /*0942*/ 	.short	0x0042


	//----- nvinfo : EIATTR_EXIT_INSTR_OFFSETS
	.align		4
        /*0944*/ 	.byte	0x04, 0x1c
        /*0946*/ 	.short	(.L_37 - .L_36)


	//   ....[0]....
.L_36:
        /*0948*/ 	.word	0x00000990


	//   ....[1]....
        /*094c*/ 	.word	0x00001250


	//   ....[2]....
        /*0950*/ 	.word	0x00004b40


	//   ....[3]....
        /*0954*/ 	.word	0x00005170


	//   ....[4]....
        /*0958*/ 	.word	0x00007140


	//----- nvinfo : EIATTR_MAX_THREADS
	.align		4
.L_37:
        /*095c*/ 	.byte	0x04, 0x05
        /*095e*/ 	.short	(.L_39 - .L_38)
.L_38:
        /*0960*/ 	.word	0x00000180
        /*0964*/ 	.word	0x00000001
        /*0968*/ 	.word	0x00000001


	//----- nvinfo : EIATTR_CRS_STACK_SIZE
	.align		4
.L_39:
        /*096c*/ 	.byte	0x04, 0x1e
        /*096e*/ 	.short	(.L_41 - .L_40)
.L_40:
        /*0970*/ 	.word	0x00000000


	//----- nvinfo : EIATTR_CBANK_PARAM_SIZE
	.align		4
.L_41:
        /*0974*/ 	.byte	0x03, 0x19
        /*0976*/ 	.short	0x0470


	//----- nvinfo : EIATTR_PARAM_CBANK
	.align		4
        /*0978*/ 	.byte	0x04, 0x0a
        /*097a*/ 	.short	(.L_43 - .L_42)
	.align		4
.L_42:
        /*097c*/ 	.word	index@(.nv.constant0._ZN7cutlass13device_kernelINS_4gemm6kernel13GemmUniversalIN4cute5tupleIJiiiiEEENS1_10collective13CollectiveMmaINS1_34MainloopSm90TmaGmmaWarpSpecializedILi32ENS5_IJNS4_1CILi1EEESB_SB_EEENS1_35KernelTmaWarpSpecializedCooperativeEEENS5_IJNSA_ILi128EEENSA_ILi96EEENSA_ILi32EEEEEEaNS5_IJlSB_lEEEaSJ_NS4_8TiledMMAINS4_8MMA_AtomIJNS4_4SM904GMMA26MMA_64x96x32_S32S8S8_SS_TNEEEENS4_6LayoutINS5_IJNSA_ILi2EEESB_SB_EEENS5_IJSB_NSA_ILi0EEEST_EEEEENS5_IJNS4_10UnderscoreESW_SW_EEEEENS4_13SM90_TMA_LOADENS4_14ComposedLayoutINS4_7SwizzleILi1ELi4ELi3EEENS4_18smem_ptr_flag_bitsILi8EEENSQ_INS5_IJNSA_ILi8EEESH_EEENS5_IJSH_SB_EEEEEEEvNS4_8identityESZ_S19_vS1A_EENS_8epilogue10collective6detail29Sm90TmaWarpSpecializedAdapterINS1D_15DefaultEpilogueIaSJ_SJ_NS1C_6thread17LinearCombinationIaLi1EiiLNS1H_9ScaleType4KindE0ELNS_15FloatRoundStyleE2EaEENS1_15EpilogueDefaultEEEEEvvEEEEvNT_6ParamsE)
        /*0980*/ 	.short	0x0210
        /*0982*/ 	.short	0x0470


	//----- nvinfo : EIATTR_SW_WAR
	.align		4
.L_43:
        /*0984*/ 	.byte	0x04, 0x36
        /*0986*/ 	.short	(.L_45 - .L_44)
.L_44:
        /*0988*/ 	.word	0x00000008
.L_45:


//--------------------- .nv.callgraph             --------------------------
	.section	.nv.callgraph,"",@"SHT_CUDA_CALLGRAPH"
	.align	4
	.sectionentsize	8
	.align		4
        /*0000*/ 	.word	0x00000000
	.align		4
        /*0004*/ 	.word	0xffffffff
	.align		4
        /*0008*/ 	.word	index@(_ZN7cutlass13device_kernelINS_4gemm6kernel13GemmUniversalIN4cute5tupleIJiiiiEEENS1_10collective13CollectiveMmaINS1_34MainloopSm90TmaGmmaWarpSpecializedILi32ENS5_IJNS4_1CILi1EEESB_SB_EEENS1_35KernelTmaWarpSpecializedCooperativeEEENS5_IJNSA_ILi128EEENSA_ILi96EEENSA_ILi32EEEEEEaNS5_IJlSB_lEEEaSJ_NS4_8TiledMMAINS4_8MMA_AtomIJNS4_4SM904GMMA26MMA_64x96x32_S32S8S8_SS_TNEEEENS4_6LayoutINS5_IJNSA_ILi2EEESB_SB_EEENS5_IJSB_NSA_ILi0EEEST_EEEEENS5_IJNS4_10UnderscoreESW_SW_EEEEENS4_13SM90_TMA_LOADENS4_14ComposedLayoutINS4_7SwizzleILi1ELi4ELi3EEENS4_18smem_ptr_flag_bitsILi8EEENSQ_INS5_IJNSA_ILi8EEESH_EEENS5_IJSH_SB_EEEEEEEvNS4_8identityESZ_S19_vS1A_EENS_8epilogue10collective6detail29Sm90TmaWarpSpecializedAdapterINS1D_15DefaultEpilogueIaSJ_SJ_NS1C_6thread17LinearCombinationIaLi1EiiLNS1H_9ScaleType4KindE0ELNS_15FloatRoundStyleE2EaEENS1_15EpilogueDefaultEEEEEvvEEEEvNT_6ParamsE)
	.align		4
        /*000c*/ 	.word	index@(__assertfail)
	.align		4
        /*0010*/ 	.word	0x00000000
	.align		4
        /*0014*/ 	.word	0xfffffffe
	.align		4
        /*0018*/ 	.word	0x00000000
	.align		4
        /*001c*/ 	.word	0xfffffffd
	.align		4
        /*0020*/ 	.word	0x00000000
	.align		4
        /*0024*/ 	.word	0xfffffffc


//--------------------- .nv.constant4             --------------------------
	.section	.nv.constant4,"a",@progbits
	.align	8
	.align		8
.nv.constant4:
        /*0000*/ 	.dword	__assertfail
	.align		8
        /*0008*/ 	.dword	__unnamed_1
	.align		8
        /*0010*/ 	.dword	_ZN39_INTERNAL_cdf89925_4_k_cu_92da7bf5_32504cuda3std3__45__cpo5beginE
	.align		8
        /*0018*/ 	.dword	_ZN39_INTERNAL_cdf89925_4_k_cu_92da7bf5_32504cuda3std3__45__cpo3endE
	.align		8
        /*0020*/ 	.dword	_ZN39_INTERNAL_cdf89925_4_k_cu_92da7bf5_32504cuda3std3__45__cpo6cbeginE
	.align		8
        /*0028*/ 	.dword	_ZN39_INTERNAL_cdf89925_4_k_cu_92da7bf5_32504cuda3std3__45__cpo4cendE
	.align		8
        /*0030*/ 	.dword	_ZN39_INTERNAL_cdf89925_4_k_cu_92da7bf5_32504cuda3std3__441_GLOBAL__N__cdf89925_4_k_cu_92da7bf5_32506ignoreE
	.align		8
        /*0038*/ 	.dword	_ZN39_INTERNAL_cdf89925_4_k_cu_92da7bf5_32504cuda3std3__419piecewise_constructE
	.align		8
        /*0040*/ 	.dword	_ZN39_INTERNAL_cdf89925_4_k_cu_92da7bf5_32504cuda3std3__48in_placeE
	.align		8
        /*0048*/ 	.dword	_ZN39_INTERNAL_cdf89925_4_k_cu_92da7bf5_32504cuda3std6ranges3__45__cpo4swapE
	.align		8
        /*0050*/ 	.dword	_ZN39_INTERNAL_cdf89925_4_k_cu_92da7bf5_32504cuda3std6ranges3__45__cpo9iter_moveE
	.align		8
        /*0058*/ 	.dword	_ZN39_INTERNAL_cdf89925_4_k_cu_92da7bf5_32504cute7productE
	.align		8
        /*0060*/ 	.dword	_ZN39_INTERNAL_cdf89925_4_k_cu_92da7bf5_32504cute1_E
	.align		8
        /*0068*/ 	.dword	$str$22
	.align		8
        /*0070*/ 	.dword	$str$23


//--------------------- .text._ZN7cutlass13device_kernelINS_4gemm6kernel13GemmUniversalIN4cute5tupleIJiiiiEEENS1_10collective13CollectiveMmaINS1_34MainloopSm90TmaGmmaWarpSpecializedILi32ENS5_IJNS4_1CILi1EEESB_SB_EEENS1_35KernelTmaWarpSpecializedCooperativeEEENS5_IJNSA_ILi128EEENSA_ILi96EEENSA_ILi32EEEEEEaNS5_IJlSB_lEEEaSJ_NS4_8TiledMMAINS4_8MMA_AtomIJNS4_4SM904GMMA26MMA_64x96x32_S32S8S8_SS_TNEEEENS4_6LayoutINS5_IJNSA_ILi2EEESB_SB_EEENS5_IJSB_NSA_ILi0EEEST_EEEEENS5_IJNS4_10UnderscoreESW_SW_EEEEENS4_13SM90_TMA_LOADENS4_14ComposedLayoutINS4_7SwizzleILi1ELi4ELi3EEENS4_18smem_ptr_flag_bitsILi8EEENSQ_INS5_IJNSA_ILi8EEESH_EEENS5_IJSH_SB_EEEEEEEvNS4_8identityESZ_S19_vS1A_EENS_8epilogue10collective6detail29Sm90TmaWarpSpecializedAdapterINS1D_15DefaultEpilogueIaSJ_SJ_NS1C_6thread17LinearCombinationIaLi1EiiLNS1H_9ScaleType4KindE0ELNS_15FloatRoundStyleE2EaEENS1_15EpilogueDefaultEEEEEvvEEEEvNT_6ParamsE --------------------------
	.section	.text._ZN7cutlass13device_kernelINS_4gemm6kernel13GemmUniversalIN4cute5tupleIJiiiiEEENS1_10collective13CollectiveMmaINS1_34MainloopSm90TmaGmmaWarpSpecializedILi32ENS5_IJNS4_1CILi1EEESB_SB_EEENS1_35KernelTmaWarpSpecializedCooperativeEEENS5_IJNSA_ILi128EEENSA_ILi96EEENSA_ILi32EEEEEEaNS5_IJlSB_lEEEaSJ_NS4_8TiledMMAINS4_8MMA_AtomIJNS4_4SM904GMMA26MMA_64x96x32_S32S8S8_SS_TNEEEENS4_6LayoutINS5_IJNSA_ILi2EEESB_SB_EEENS5_IJSB_NSA_ILi0EEEST_EEEEENS5_IJNS4_10UnderscoreESW_SW_EEEEENS4_13SM90_TMA_LOADENS4_14ComposedLayoutINS4_7SwizzleILi1ELi4ELi3EEENS4_18smem_ptr_flag_bitsILi8EEENSQ_INS5_IJNSA_ILi8EEESH_EEENS5_IJSH_SB_EEEEEEEvNS4_8identityESZ_S19_vS1A_EENS_8epilogue10collective6detail29Sm90TmaWarpSpecializedAdapterINS1D_15DefaultEpilogueIaSJ_SJ_NS1C_6thread17LinearCombinationIaLi1EiiLNS1H_9ScaleType4KindE0ELNS_15FloatRoundStyleE2EaEENS1_15EpilogueDefaultEEEEEvvEEEEvNT_6ParamsE,"ax",@progbits
	.align	128
.text._ZN7cutlass13device_kernelINS_4gemm6kernel13GemmUniversalIN4cute5tupleIJiiiiEEENS1_10collective13CollectiveMmaINS1_34MainloopSm90TmaGmmaWarpSpecializedILi32ENS5_IJNS4_1CILi1EEESB_SB_EEENS1_35KernelTmaWarpSpecializedCooperativeEEENS5_IJNSA_ILi128EEENSA_ILi96EEENSA_ILi32EEEEEEaNS5_IJlSB_lEEEaSJ_NS4_8TiledMMAINS4_8MMA_AtomIJNS4_4SM904GMMA26MMA_64x96x32_S32S8S8_SS_TNEEEENS4_6LayoutINS5_IJNSA_ILi2EEESB_SB_EEENS5_IJSB_NSA_ILi0EEEST_EEEEENS5_IJNS4_10UnderscoreESW_SW_EEEEENS4_13SM90_TMA_LOADENS4_14ComposedLayoutINS4_7SwizzleILi1ELi4ELi3EEENS4_18smem_ptr_flag_bitsILi8EEENSQ_INS5_IJNSA_ILi8EEESH_EEENS5_IJSH_SB_EEEEEEEvNS4_8identityESZ_S19_vS1A_EENS_8epilogue10collective6detail29Sm90TmaWarpSpecializedAdapterINS1D_15DefaultEpilogueIaSJ_SJ_NS1C_6thread17LinearCombinationIaLi1EiiLNS1H_9ScaleType4KindE0ELNS_15FloatRoundStyleE2EaEENS1_15EpilogueDefaultEEEEEvvEEEEvNT_6ParamsE:
        .type           _ZN7cutlass13device_kernelINS_4gemm6kernel13GemmUniversalIN4cute5tupleIJiiiiEEENS1_10collective13CollectiveMmaINS1_34MainloopSm90TmaGmmaWarpSpecializedILi32ENS5_IJNS4_1CILi1EEESB_SB_EEENS1_35KernelTmaWarpSpecializedCooperativeEEENS5_IJNSA_ILi128EEENSA_ILi96EEENSA_ILi32EEEEEEaNS5_IJlSB_lEEEaSJ_NS4_8TiledMMAINS4_8MMA_AtomIJNS4_4SM904GMMA26MMA_64x96x32_S32S8S8_SS_TNEEEENS4_6LayoutINS5_IJNSA_ILi2EEESB_SB_EEENS5_IJSB_NSA_ILi0EEEST_EEEEENS5_IJNS4_10UnderscoreESW_SW_EEEEENS4_13SM90_TMA_LOADENS4_14ComposedLayoutINS4_7SwizzleILi1ELi4ELi3EEENS4_18smem_ptr_flag_bitsILi8EEENSQ_INS5_IJNSA_ILi8EEESH_EEENS5_IJSH_SB_EEEEEEEvNS4_8identityESZ_S19_vS1A_EENS_8epilogue10collective6detail29Sm90TmaWarpSpecializedAdapterINS1D_15DefaultEpilogueIaSJ_SJ_NS1C_6thread17LinearCombinationIaLi1EiiLNS1H_9ScaleType4KindE0ELNS_15FloatRoundStyleE2EaEENS1_15EpilogueDefaultEEEEEvvEEEEvNT_6ParamsE,@function
        .size           _ZN7cutlass13device_kernelINS_4gemm6kernel13GemmUniversalIN4cute5tupleIJiiiiEEENS1_10collective13CollectiveMmaINS1_34MainloopSm90TmaGmmaWarpSpecializedILi32ENS5_IJNS4_1CILi1EEESB_SB_EEENS1_35KernelTmaWarpSpecializedCooperativeEEENS5_IJNSA_ILi128EEENSA_ILi96EEENSA_ILi32EEEEEEaNS5_IJlSB_lEEEaSJ_NS4_8TiledMMAINS4_8MMA_AtomIJNS4_4SM904GMMA26MMA_64x96x32_S32S8S8_SS_TNEEEENS4_6LayoutINS5_IJNSA_ILi2EEESB_SB_EEENS5_IJSB_NSA_ILi0EEEST_EEEEENS5_IJNS4_10UnderscoreESW_SW_EEEEENS4_13SM90_TMA_LOADENS4_14ComposedLayoutINS4_7SwizzleILi1ELi4ELi3EEENS4_18smem_ptr_flag_bitsILi8EEENSQ_INS5_IJNSA_ILi8EEESH_EEENS5_IJSH_SB_EEEEEEEvNS4_8identityESZ_S19_vS1A_EENS_8epilogue10collective6detail29Sm90TmaWarpSpecializedAdapterINS1D_15DefaultEpilogueIaSJ_SJ_NS1C_6thread17LinearCombinationIaLi1EiiLNS1H_9ScaleType4KindE0ELNS_15FloatRoundStyleE2EaEENS1_15EpilogueDefaultEEEEEvvEEEEvNT_6ParamsE,(.L_x_223 - _ZN7cutlass13device_kernelINS_4gemm6kernel13GemmUniversalIN4cute5tupleIJiiiiEEENS1_10collective13CollectiveMmaINS1_34MainloopSm90TmaGmmaWarpSpecializedILi32ENS5_IJNS4_1CILi1EEESB_SB_EEENS1_35KernelTmaWarpSpecializedCooperativeEEENS5_IJNSA_ILi128EEENSA_ILi96EEENSA_ILi32EEEEEEaNS5_IJlSB_lEEEaSJ_NS4_8TiledMMAINS4_8MMA_AtomIJNS4_4SM904GMMA26MMA_64x96x32_S32S8S8_SS_TNEEEENS4_6LayoutINS5_IJNSA_ILi2EEESB_SB_EEENS5_IJSB_NSA_ILi0EEEST_EEEEENS5_IJNS4_10UnderscoreESW_SW_EEEEENS4_13SM90_TMA_LOADENS4_14ComposedLayoutINS4_7SwizzleILi1ELi4ELi3EEENS4_18smem_ptr_flag_bitsILi8EEENSQ_INS5_IJNSA_ILi8EEESH_EEENS5_IJSH_SB_EEEEEEEvNS4_8identityESZ_S19_vS1A_EENS_8epilogue10collective6detail29Sm90TmaWarpSpecializedAdapterINS1D_15DefaultEpilogueIaSJ_SJ_NS1C_6thread17LinearCombinationIaLi1EiiLNS1H_9ScaleType4KindE0ELNS_15FloatRoundStyleE2EaEENS1_15EpilogueDefaultEEEEEvvEEEEvNT_6ParamsE)
        .other          _ZN7cutlass13device_kernelINS_4gemm6kernel13GemmUniversalIN4cute5tupleIJiiiiEEENS1_10collective13CollectiveMmaINS1_34MainloopSm90TmaGmmaWarpSpecializedILi32ENS5_IJNS4_1CILi1EEESB_SB_EEENS1_35KernelTmaWarpSpecializedCooperativeEEENS5_IJNSA_ILi128EEENSA_ILi96EEENSA_ILi32EEEEEEaNS5_IJlSB_lEEEaSJ_NS4_8TiledMMAINS4_8MMA_AtomIJNS4_4SM904GMMA26MMA_64x96x32_S32S8S8_SS_TNEEEENS4_6LayoutINS5_IJNSA_ILi2EEESB_SB_EEENS5_IJSB_NSA_ILi0EEEST_EEEEENS5_IJNS4_10UnderscoreESW_SW_EEEEENS4_13SM90_TMA_LOADENS4_14ComposedLayoutINS4_7SwizzleILi1ELi4ELi3EEENS4_18smem_ptr_flag_bitsILi8EEENSQ_INS5_IJNSA_ILi8EEESH_EEENS5_IJSH_SB_EEEEEEEvNS4_8identityESZ_S19_vS1A_EENS_8epilogue10collective6detail29Sm90TmaWarpSpecializedAdapterINS1D_15DefaultEpilogueIaSJ_SJ_NS1C_6thread17LinearCombinationIaLi1EiiLNS1H_9ScaleType4KindE0ELNS_15FloatRoundStyleE2EaEENS1_15EpilogueDefaultEEEEEvvEEEEvNT_6ParamsE,@"STO_CUDA_ENTRY STV_DEFAULT"
_ZN7cutlass13device_kernelINS_4gemm6kernel13GemmUniversalIN4cute5tupleIJiiiiEEENS1_10collective13CollectiveMmaINS1_34MainloopSm90TmaGmmaWarpSpecializedILi32ENS5_IJNS4_1CILi1EEESB_SB_EEENS1_35KernelTmaWarpSpecializedCooperativeEEENS5_IJNSA_ILi128EEENSA_ILi96EEENSA_ILi32EEEEEEaNS5_IJlSB_lEEEaSJ_NS4_8TiledMMAINS4_8MMA_AtomIJNS4_4SM904GMMA26MMA_64x96x32_S32S8S8_SS_TNEEEENS4_6LayoutINS5_IJNSA_ILi2EEESB_SB_EEENS5_IJSB_NSA_ILi0EEEST_EEEEENS5_IJNS4_10UnderscoreESW_SW_EEEEENS4_13SM90_TMA_LOADENS4_14ComposedLayoutINS4_7SwizzleILi1ELi4ELi3EEENS4_18smem_ptr_flag_bitsILi8EEENSQ_INS5_IJNSA_ILi8EEESH_EEENS5_IJSH_SB_EEEEEEEvNS4_8identityESZ_S19_vS1A_EENS_8epilogue10collective6detail29Sm90TmaWarpSpecializedAdapterINS1D_15DefaultEpilogueIaSJ_SJ_NS1C_6thread17LinearCombinationIaLi1EiiLNS1H_9ScaleType4KindE0ELNS_15FloatRoundStyleE2EaEENS1_15EpilogueDefaultEEEEEvvEEEEvNT_6ParamsE:
[----:B------:R-:W0:Y:S01]  /*0000*/  LDC R1, c[0x0][0x28] ;  /* 0x00000a00ff017b82 */ /* 0x000e220000000800 */
[----:B------:R-:W1:Y:S01]  /*0010*/  S2R R18, SR_TID.X ;  /* 0x0000000000127919 */ /* 0x000e620000002100 */
[----:B------:R-:W-:Y:S01]  /*0020*/  ELECT P0, URZ, PT ;  /* 0x00000000003f782f */ /* 0x000fe20003800000 */
[----:B------:R-:W-:Y:S01]  /*0030*/  BSSY B0, `(.L_x_0) ;  /* 0x000000f000007945 */ /* 0x000fe20003800000 */
[--C-:B-1----:R-:W-:Y:S02]  /*0040*/  SHF.R.U32.HI R0, RZ, 0x5, R18.reuse ;  /* 0x00000005ff007819 */ /* 0x102fe40000011612 */
[----:B------:R-:W-:-:S03]  /*0050*/  SHF.R.U32.HI R2, RZ, 0x7, R18 ;  /* 0x00000007ff027819 */ /* 0x000fc60000011612 */
[----:B------:R-:W1:Y:S04]  /*0060*/  SHFL.IDX PT, R5, R0, RZ, 0x1f ;  /* 0x00001fff00057589 */ /* 0x000e6800000e0000 */
[----:B------:R2:W3:Y:S01]  /*0070*/  SHFL.IDX PT, R8, R2, RZ, 0x1f ;  /* 0x00001fff02087589 */ /* 0x0004e200000e0000 */
[----:B-1----:R-:W-:-:S13]  /*0080*/  ISETP.NE.OR P0, PT, R5, RZ, !P0 ;  /* 0x000000ff0500720c */ /* 0x002fda0004705670 */
[----:B0-23--:R-:W-:Y:S05]  /*0090*/  @P0 BRA `(.L_x_1) ;  /* 0x0000000000200947 */ /* 0x00dfea0003800000 */
[----:B------:R-:W-:Y:S02]  /*00a0*/  ULDC.64 UR4, c[0x0][0x198] ;  /* 0x0000660000047ab9 */ /* 0x000fe40000000a00 */
[----:B------:R-:W-:Y:S02]  /*00b0*/  UIADD3 UR6, UP0, UR4, 0xf0, URZ ;  /* 0x000000f004067890 */ /* 0x000fe4000ff1e03f */
[----:B------:R-:W-:Y:S02]  /*00c0*/  UIADD3 UR4, UP1, UR4, 0x1f0, URZ ;  /* 0x000001f004047890 */ /* 0x000fe4000ff3e03f */
[----:B------:R-:W-:Y:S02]  /*00d0*/  UIADD3.X UR7, URZ, UR5, URZ, UP0, !UPT ;  /* 0x000000053f077290 */ /* 0x000fe400087fe43f */
[----:B------:R-:W-:-:S07]  /*00e0*/  UIADD3.X UR5, URZ, UR5, URZ, UP1, !UPT ;  /* 0x000000053f057290 */ /* 0x000fce0008ffe43f */
[----:B------:R0:W-:Y:S02]  /*00f0*/  UTMACCTL.PF [UR6] ;  /* 0x00000000060079b9 */ /* 0x0001e40008040000 */
[----:B------:R0:W-:Y:S02]  /*0100*/  UTMACCTL.PF [UR4] ;  /* 0x00000000040079b9 */ /* 0x0001e40008040000 */
[----:B0-----:R-:W-:Y:S01]  /*0110*/  NOP ;  /* 0x0000000000007918 */ /* 0x001fe20000000000 */
.L_x_1:
[----:B------:R-:W-:Y:S05]  /*0120*/  BSYNC B0 ;  /* 0x0000000000007941 */ /* 0x000fea0003800000 */
.L_x_0:
[----:B------:R-:W0:Y:S02]  /*0130*/  SHFL.IDX PT, R2, R0, RZ, 0x1f ;  /* 0x00001fff00027589 */ /* 0x000e2400000e0000 */
[----:B0-----:R-:W-:-:S13]  /*0140*/  ISETP.NE.AND P0, PT, R2, RZ, PT ;  /* 0x000000ff0200720c */ /* 0x001fda0003f05270 */
[----:B------:R-:W-:Y:S05]  /*0150*/  @P0 BRA `(.L_x_2) ;  /* 0x0000000400440947 */ /* 0x000fea0003800000 */
[----:B------:R-:W-:Y:S01]  /*0160*/  ELECT P0, URZ, PT ;  /* 0x00000000003f782f */ /* 0x000fe20003800000 */
[----:B------:R-:W-:-:S12]  /*0170*/  BSSY B0, `(.L_x_2) ;  /* 0x000004f000007945 */ /* 0x000fd80003800000 */
[----:B------:R-:W-:Y:S05]  /*0180*/  @!P0 BRA `(.L_x_3) ;  /* 0x0000000400348947 */ /* 0x000fea0003800000 */
[----:B------:R-:W0:Y:S01]  /*0190*/  S2UR UR8, SR_CgaCtaId ;  /* 0x00000000000879c3 */ /* 0x000e220000008800 */
[----:B------:R-:W-:Y:S01]  /*01a0*/  UMOV UR4, 0x400 ;  /* 0x0000040000047882 */ /* 0x000fe20000000000 */
[----:B------:R-:W-:Y:S01]  /*01b0*/  UMOV UR5, 0x1 ;  /* 0x0000000100057882 */ /* 0x000fe20000000000 */
[----:B------:R-:W-:Y:S02]  /*01c0*/  UMOV UR6, 0x100 ;  /* 0x0000010000067882 */ /* 0x000fe40000000000 */
[----:B------:R-:W-:-:S04]  /*01d0*/  UIADD3 UR6, -UR6, 0x100000, URZ ;  /* 0x0010000006067890 */ /* 0x000fc8000fffe13f */
[----:B------:R-:W-:Y:S02]  /*01e0*/  USHF.L.U32 UR7, UR6, 0xb, URZ ;  /* 0x0000000b06077899 */ /* 0x000fe4000800063f */
[----:B------:R-:W-:Y:S02]  /*01f0*/  USHF.L.U32 UR6, UR6, 0x1, URZ ;  /* 0x0000000106067899 */ /* 0x000fe4000800063f */
[----:B0-----:R-:W-:Y:S02]  /*0200*/  ULEA UR8, UR8, UR4, 0x18 ;  /* 0x0000000408087291 */ /* 0x001fe4000f8ec03f */
[----:B------:R-:W-:-:S04]  /*0210*/  UIADD3 UR4, -UR5, 0x100000, URZ ;  /* 0x0010000005047890 */ /* 0x000fc8000fffe13f */
[----:B------:R-:W-:Y:S02]  /*0220*/  USHF.L.U32 UR5, UR4, 0xb, URZ ;  /* 0x0000000b04057899 */ /* 0x000fe4000800063f */
[----:B------:R-:W-:Y:S01]  /*0230*/  USHF.L.U32 UR4, UR4, 0x1, URZ ;  /* 0x0000000104047899 */ /* 0x000fe2000800063f */
[----:B------:R-:W0:Y:S11]  /*0240*/  FENCE.VIEW.ASYNC.S ;  /* 0x00000000000073c6 */ /* 0x000e360000000000 */
[----:B0-----:R0:W1:Y:S01]  /*0250*/  SYNCS.EXCH.64 URZ, [UR8], UR4 ;  /* 0x00000004083f75b2 */ /* 0x0010620008000100 */
[----:B------:R0:W2:Y:S01]  /*0260*/  SYNCS.EXCH.64 URZ, [UR8+0x100], UR6 ;  /* 0x00010006083f75b2 */ /* 0x0000a20008000100 */
[----:B------:R0:W3:Y:S01]  /*0270*/  SYNCS.EXCH.64 URZ, [UR8+0x8], UR4 ;  /* 0x00000804083f75b2 */ /* 0x0000e20008000100 */
[----:B------:R0:W4:Y:S01]  /*0280*/  SYNCS.EXCH.64 URZ, [UR8+0x108], UR6 ;  /* 0x00010806083f75b2 */ /* 0x0001220008000100 */
[----:B------:R0:W0:Y:S01]  /*0290*/  SYNCS.EXCH.64 URZ, [UR8+0x10], UR4 ;  /* 0x00001004083f75b2 */ /* 0x0000220008000100 */
        /* <DEDUP_REMOVED lines=59> */
[----:B-1234-:R-:W-:Y:S01]  /*0650*/  NOP ;  /* 0x0000000000007918 */ /* 0x01efe20000000000 */
.L_x_3:
[----:B0-----:R-:W-:Y:S05]  /*0660*/  BSYNC B0 ;  /* 0x0000000000007941 */ /* 0x001fea0003800000 */
.L_x_2:
[----:B------:R-:W0:Y:S01]  /*0670*/  SHFL.IDX PT, R0, R0, RZ, 0x1f ;  /* 0x00001fff00007589 */ /* 0x000e2200000e0000 */
[----:B------:R-:W-:Y:S01]  /*0680*/  ELECT P0, URZ, PT ;  /* 0x00000000003f782f */ /* 0x000fe20003800000 */
[----:B------:R-:W1:Y:S01]  /*0690*/  LDC R2, c[0x0][0x65c] ;  /* 0x00019700ff027b82 */ /* 0x000e620000000800 */
[----:B------:R-:W-:Y:S01]  /*06a0*/  SHF.R.S32.HI R6, RZ, 0x1f, R5 ;  /* 0x0000001fff067819 */ /* 0x000fe20000011405 */
[----:B------:R-:W2:Y:S01]  /*06b0*/  S2R R3, SR_CTAID.Y ;  /* 0x0000000000037919 */ /* 0x000ea20000002600 */
[----:B------:R-:W-:Y:S01]  /*06c0*/  UMOV UR4, 0x20 ;  /* 0x0000002000047882 */ /* 0x000fe20000000000 */
[----:B------:R-:W-:Y:S01]  /*06d0*/  ISETP.NE.AND P2, PT, R8, RZ, PT ;  /* 0x000000ff0800720c */ /* 0x000fe20003f45270 */
[----:B------:R-:W-:Y:S01]  /*06e0*/  NOP ;  /* 0x0000000000007918 */ /* 0x000fe20000000000 */
[----:B------:R-:W3:Y:S01]  /*06f0*/  S2R R4, SR_CTAID.X ;  /* 0x0000000000047919 */ /* 0x000ee20000002500 */
[----:B------:R-:W-:Y:S01]  /*0700*/  LEA.HI R6, R6, R5, RZ, 0x2 ;  /* 0x0000000506067211 */ /* 0x000fe200078f10ff */
[----:B------:R-:W-:Y:S01]  /*0710*/  NOP ;  /* 0x0000000000007918 */ /* 0x000fe20000000000 */
[----:B0-----:R-:W-:-:S02]  /*0720*/  ISETP.NE.OR P0, PT, R0, RZ, !P0 ;  /* 0x000000ff0000720c */ /* 0x001fc40004705670 */
[----:B-1----:R-:W-:-:S04]  /*0730*/  ISETP.NE.AND P3, PT, R2, 0x1, PT ;  /* 0x000000010200780c */ /* 0x002fc80003f65270 */
[----:B------:R-:W-:Y:S02]  /*0740*/  P2R R0, PR, RZ, 0x8 ;  /* 0x00000008ff007803 */ /* 0x000fe40000000000 */
[----:B------:R-:W-:-:S05]  /*0750*/  LOP3.LUT R0, R6, 0xfffffffc, RZ, 0xc0, !PT ;  /* 0xfffffffc06007812 */ /* 0x000fca00078ec0ff */
[----:B------:R-:W-:Y:S01]  /*0760*/  VOTEU.ALL UP0, P0 ;  /* 0x00000000003f7886 */ /* 0x000fe20000000000 */
[----:B------:R-:W-:Y:S01]  /*0770*/  IMAD.IADD R0, R5, 0x1, -R0 ;  /* 0x0000000105007824 */ /* 0x000fe200078e0a00 */
[----:B------:R-:W3:Y:S01]  /*0780*/  @P3 LDC R17, c[0x0][0x10] ;  /* 0x00000400ff113b82 */ /* 0x000ee20000000800 */
[----:B------:R-:W-:Y:S01]  /*0790*/  VOTEU.ALL UP1, P0 ;  /* 0x00000000003f7886 */ /* 0x000fe20000020000 */
[----:B--2---:R-:W-:Y:S01]  /*07a0*/  @P3 IMAD.MOV.U32 R6, RZ, RZ, R3 ;  /* 0x000000ffff063224 */ /* 0x004fe200078e0003 */
[----:B------:R-:W-:Y:S01]  /*07b0*/  @!UP0 UMOV UR6, 0x400 ;  /* 0x0000040000068882 */ /* 0x000fe20000000000 */
[----:B------:R-:W-:-:S04]  /*07c0*/  @!UP0 UIADD3 UR4, -UR4, 0x100000, URZ ;  /* 0x0010000004048890 */ /* 0x000fc8000fffe13f */
[----:B------:R-:W-:Y:S02]  /*07d0*/  @!UP0 USHF.L.U32 UR5, UR4, 0xb, URZ ;  /* 0x0000000b04058899 */ /* 0x000fe4000800063f */
[----:B------:R-:W-:Y:S01]  /*07e0*/  @!UP0 USHF.L.U32 UR4, UR4, 0x1, URZ ;  /* 0x0000000104048899 */ /* 0x000fe2000800063f */
[----:B------:R-:W-:Y:S02]  /*07f0*/  @P3 IMAD.MOV.U32 R7, RZ, RZ, RZ ;  /* 0x000000ffff073224 */ /* 0x000fe400078e00ff */
[----:B------:R-:W-:Y:S01]  /*0800*/  IMAD.MOV.U32 R5, RZ, RZ, RZ ;  /* 0x000000ffff057224 */ /* 0x000fe200078e00ff */
[----:B------:R-:W0:Y:S01]  /*0810*/  @!UP0 S2UR UR7, SR_CgaCtaId ;  /* 0x00000000000789c3 */ /* 0x000e220000008800 */
[----:B------:R-:W-:-:S07]  /*0820*/  @P3 IMAD.MOV.U32 R11, RZ, RZ, RZ ;  /* 0x000000ffff0b3224 */ /* 0x000fce00078e00ff */
[----:B------:R-:W1:Y:S01]  /*0830*/  @!P3 LDC R9, c[0x0][0xc] ;  /* 0x00000300ff09bb82 */ /* 0x000e620000000800 */
[----:B---3--:R-:W-:-:S04]  /*0840*/  @P3 IMAD.WIDE.U32 R16, R4, R17, R6 ;  /* 0x0000001104103225 */ /* 0x008fc800078e0006 */
[----:B------:R-:W-:Y:S01]  /*0850*/  @P3 IMAD.IADD R17, R17, 0x1, R11 ;  /* 0x0000000111113824 */ /* 0x000fe200078e020b */
[----:B0-----:R-:W-:Y:S01]  /*0860*/  @!UP0 ULEA UR6, UR7, UR6, 0x18 ;  /* 0x0000000607068291 */ /* 0x001fe2000f8ec03f */
[----:B------:R-:W-:Y:S01]  /*0870*/  VOTEU.ALL UP0, P0 ;  /* 0x00000000003f7886 */ /* 0x000fe20000000000 */
[----:B------:R-:W-:-:S04]  /*0880*/  ISETP.NE.AND P0, PT, R0, 0x3, PT ;  /* 0x000000030000780c */ /* 0x000fc80003f05270 */
[----:B------:R-:W-:Y:S01]  /*0890*/  ISETP.EQ.OR P0, PT, R0, RZ, !P0 ;  /* 0x000000ff0000720c */ /* 0x000fe20004702670 */
[----:B-1----:R-:W-:-:S03]  /*08a0*/  @!P3 IMAD.WIDE.U32 R6, R9, R3, R4 ;  /* 0x000000030906b225 */ /* 0x002fc600078e0004 */
[C---:B------:R-:W-:Y:S01]  /*08b0*/  ISETP.EQ.AND P0, PT, R8.reuse, RZ, P0 ;  /* 0x000000ff0800720c */ /* 0x040fe20000702270 */
[----:B------:R-:W-:Y:S01]  /*08c0*/  VIADD R8, R8, 0xffffffff ;  /* 0xffffffff08087836 */ /* 0x000fe20000000000 */
[----:B------:R-:W0:Y:S02]  /*08d0*/  FENCE.VIEW.ASYNC.S ;  /* 0x00000000000073c6 */ /* 0x000e240000000000 */
[----:B0-----:R0:W1:Y:S01]  /*08e0*/  @!UP0 SYNCS.EXCH.64 URZ, [UR6+0x210], UR4 ;  /* 0x00021004063f85b2 */ /* 0x0010620008000100 */
[----:B------:R-:W-:Y:S01]  /*08f0*/  @!P3 IMAD.MOV.U32 R16, RZ, RZ, R6 ;  /* 0x000000ffff10b224 */ /* 0x000fe200078e0006 */
[----:B------:R-:W-:Y:S01]  /*0900*/  SEL R19, RZ, 0x1, !P0 ;  /* 0x00000001ff137807 */ /* 0x000fe20004000000 */
[----:B------:R-:W-:Y:S01]  /*0910*/  @!P3 IMAD.MOV.U32 R17, RZ, RZ, R7 ;  /* 0x000000ffff11b224 */ /* 0x000fe200078e0007 */
[----:B------:R-:W-:-:S04]  /*0920*/  ISETP.GE.U32.AND P1, PT, R8, 0x2, PT ;  /* 0x000000020800780c */ /* 0x000fc80003f26070 */
[----:B------:R-:W-:Y:S01]  /*0930*/  SEL R19, R19, 0x2, P1 ;  /* 0x0000000213137807 */ /* 0x000fe20000800000 */
[----:B------:R0:W1:Y:S01]  /*0940*/  @!UP1 SYNCS.EXCH.64 URZ, [UR6+0x218], UR4 ;  /* 0x00021804063f95b2 */ /* 0x0000620008000100 */
[----:B------:R-:W-:Y:S01]  /*0950*/  NOP ;  /* 0x0000000000007918 */ /* 0x000fe20000000000 */
[----:B-1----:R-:W-:Y:S06]  /*0960*/  BAR.SYNC.DEFER_BLOCKING 0x0 ;  /* 0x0000000000007b1d */ /* 0x002fec0000010000 */
[----:B------:R-:W-:Y:S05]  /*0970*/  @!P2 BRA `(.L_x_4) ;  /* 0x000000400074a947 */ /* 0x000fea0003800000 */
[----:B------:R-:W-:-:S13]  /*0980*/  ISETP.GT.U32.AND P0, PT, R8, 0x1, PT ;  /* 0x000000010800780c */ /* 0x000fda0003f04070 */
[----:B0-----:R-:W-:Y:S05]  /*0990*/  @P0 EXIT ;  /* 0x000000000000094d */ /* 0x001fea0003800000 */
[----:B------:R-:W-:Y:S01]  /*09a0*/  ULDC.64 UR4, c[0x0][0x650] ;  /* 0x0001940000047ab9 */ /* 0x000fe20000000a00 */
[----:B------:R-:W-:Y:S01]  /*09b0*/  PRMT R0, RZ, 0x7610, R0 ;  /* 0x00007610ff007816 */ /* 0x000fe20000000000 */
[----:B------:R-:W-:Y:S01]  /*09c0*/  IMAD.MOV.U32 R74, RZ, RZ, -0x1 ;  /* 0xffffffffff4a7424 */ /* 0x000fe200078e00ff */
[----:B------:R-:W-:Y:S01]  /*09d0*/  ISETP.GE.U32.AND P0, PT, R16, UR4, PT ;  /* 0x0000000410007c0c */ /* 0x000fe2000bf06070 */
[----:B------:R-:W-:Y:S02]  /*09e0*/  IMAD.MOV.U32 R75, RZ, RZ, -0x1 ;  /* 0xffffffffff4b7424 */ /* 0x000fe400078e00ff */
[----:B------:R-:W-:Y:S01]  /*09f0*/  IMAD.MOV.U32 R73, RZ, RZ, -0x1 ;  /* 0xffffffffff497424 */ /* 0x000fe200078e00ff */
[----:B------:R-:W-:-:S13]  /*0a00*/  ISETP.GE.U32.AND.EX P0, PT, R17, UR5, PT, P0 ;  /* 0x0000000511007c0c */ /* 0x000fda000bf06100 */
[----:B------:R-:W-:Y:S05]  /*0a10*/  @P0 BRA `(.L_x_5) ;  /* 0x0000000400540947 */ /* 0x000fea0003800000 */
[----:B------:R-:W0:Y:S01]  /*0a20*/  LDC.64 R14, c[0x0][0x628] ;  /* 0x00018a00ff0e7b82 */ /* 0x000e220000000a00 */
[----:B------:R-:W-:Y:S02]  /*0a30*/  IMAD.MOV.U32 R6, RZ, RZ, R16 ;  /* 0x000000ffff067224 */ /* 0x000fe400078e0010 */
[----:B------:R-:W-:-:S05]  /*0a40*/  IMAD.MOV.U32 R7, RZ, RZ, R17 ;  /* 0x000000ffff077224 */ /* 0x000fca00078e0011 */
[----:B------:R-:W1:Y:S08]  /*0a50*/  LDC R0, c[0x0][0x630] ;  /* 0x00018c00ff007b82 */ /* 0x000e700000000800 */
[----:B------:R-:W2:Y:S01]  /*0a60*/  LDC.64 R20, c[0x0][0x620] ;  /* 0x00018800ff147b82 */ /* 0x000ea20000000a00 */
[----:B0-----:R-:W-:-:S04]  /*0a70*/  ISETP.NE.U32.AND P0, PT, R14, RZ, PT ;  /* 0x000000ff0e00720c */ /* 0x001fc80003f05070 */
[----:B------:R-:W-:-:S13]  /*0a80*/  ISETP.NE.AND.EX P0, PT, R15, RZ, PT, P0 ;  /* 0x000000ff0f00720c */ /* 0x000fda0003f05300 */
[----:B-12---:R-:W-:Y:S05]  /*0a90*/  @!P0 BRA `(.L_x_6) ;  /* 0x0000000000288947 */ /* 0x006fea0003800000 */
[----:B------:R-:W0:Y:S02]  /*0aa0*/  LDC R11, c[0x0][0x634] ;  /* 0x00018d00ff0b7b82 */ /* 0x000e240000000800 */
[----:B0-----:R-:W-:-:S05]  /*0ab0*/  IADD3 R11, P0, R16, R11, RZ ;  /* 0x0000000b100b7210 */ /* 0x001fca0007f1e0ff */
[----:B------:R-:W-:-:S04]  /*0ac0*/  IMAD.X R13, RZ, RZ, R17, P0 ;  /* 0x000000ffff0d7224 */ /* 0x000fc800000e0611 */
[----:B------:R-:W-:-:S04]  /*0ad0*/  IMAD.WIDE.U32 R6, R13, R14, RZ ;  /* 0x0000000e0d067225 */ /* 0x000fc800078e00ff */
[----:B------:R-:W-:-:S04]  /*0ae0*/  IMAD.WIDE.U32 R8, P0, R11, R15, R6 ;  /* 0x0000000f0b087225 */ /* 0x000fc80007800006 */
[----:B------:R-:W-:-:S04]  /*0af0*/  IMAD.WIDE.U32 R6, R11, R14, RZ ;  /* 0x0000000e0b067225 */ /* 0x000fc800078e00ff */
[----:B------:R-:W-:Y:S01]  /*0b00*/  IMAD.X R11, RZ, RZ, RZ, P0 ;  /* 0x000000ffff0b7224 */ /* 0x000fe200000e06ff */
[----:B------:R-:W-:Y:S01]  /*0b10*/  IADD3 RZ, P0, R7, R8, RZ ;  /* 0x0000000807ff7210 */ /* 0x000fe20007f1e0ff */
[----:B------:R-:W-:-:S04]  /*0b20*/  IMAD.MOV.U32 R10, RZ, RZ, R9 ;  /* 0x000000ffff0a7224 */ /* 0x000fc800078e0009 */
[----:B------:R-:W-:-:S08]  /*0b30*/  IMAD.WIDE.U32.X R6, R13, R15, R10, P0 ;  /* 0x0000000f0d067225 */ /* 0x000fd000000e040a */
.L_x_6:
[-CC-:B------:R-:W-:Y:S01]  /*0b40*/  SHF.R.U64 R73, R6, R0.reuse, R7.reuse ;  /* 0x0000000006497219 */ /* 0x180fe20000001207 */
[----:B------:R-:W0:Y:S01]  /*0b50*/  LDC R10, c[0x0][0x618] ;  /* 0x00018600ff0a7b82 */ /* 0x000e220000000800 */
[----:B------:R-:W-:Y:S01]  /*0b60*/  SHF.R.U32.HI R5, RZ, R0, R7 ;  /* 0x00000000ff057219 */ /* 0x000fe20000011607 */
[----:B------:R-:W-:Y:S01]  /*0b70*/  ULDC UR4, c[0x0][0x150] ;  /* 0x0000540000047ab9 */ /* 0x000fe20000000800 */
[----:B------:R-:W-:Y:S02]  /*0b80*/  IADD3 R9, P0, RZ, -R73, RZ ;  /* 0x80000049ff097210 */ /* 0x000fe40007f1e0ff */
[----:B------:R-:W-:-:S03]  /*0b90*/  I2FP.F32.U32 R0, R4 ;  /* 0x0000000400007245 */ /* 0x000fc60000201000 */
[----:B------:R-:W1:Y:S01]  /*0ba0*/  LDC.64 R26, c[0x0][0x640] ;  /* 0x00019000ff1a7b82 */ /* 0x000e620000000a00 */
[----:B------:R-:W-:Y:S02]  /*0bb0*/  IMAD.X R11, RZ, RZ, ~R5, P0 ;  /* 0x000000ffff0b7224 */ /* 0x000fe400000e0e05 */
[----:B------:R-:W-:Y:S01]  /*0bc0*/  FMUL R0, R0, UR4 ;  /* 0x0000000400007c20 */ /* 0x000fe20008400000 */
[----:B------:R-:W-:Y:S01]  /*0bd0*/  IMAD.WIDE.U32 R6, R9, R20, R16 ;  /* 0x0000001409067225 */ /* 0x000fe200078e0010 */
[----:B------:R-:W-:-:S03]  /*0be0*/  ULDC UR4, c[0x0][0x154] ;  /* 0x0000550000047ab9 */ /* 0x000fc60000000800 */
[----:B------:R-:W-:Y:S01]  /*0bf0*/  IMAD R8, R11, R20, RZ ;  /* 0x000000140b087224 */ /* 0x000fe200078e02ff */
[----:B------:R-:W2:Y:S01]  /*0c00*/  LDC R5, c[0x0][0x144] ;  /* 0x00005100ff057b82 */ /* 0x000ea20000000800 */
[----:B------:R-:W3:Y:S02]  /*0c10*/  F2I.U32.TRUNC.NTZ R0, R0 ;  /* 0x0000000000007305 */ /* 0x000ee4000020f000 */
[----:B------:R-:W-:-:S04]  /*0c20*/  IMAD R9, R9, R21, R8 ;  /* 0x0000001509097224 */ /* 0x000fc800078e0208 */
[----:B------:R-:W-:Y:S01]  /*0c30*/  IMAD.IADD R7, R7, 0x1, R9 ;  /* 0x0000000107077824 */ /* 0x000fe200078e0209 */
[----:B------:R-:W4:Y:S01]  /*0c40*/  LDC R12, c[0x0][0x608] ;  /* 0x00018200ff0c7b82 */ /* 0x000f220000000800 */
[----:B------:R-:W-:-:S03]  /*0c50*/  IMAD.MOV.U32 R9, RZ, RZ, -0x1 ;  /* 0xffffffffff097424 */ /* 0x000fc600078e00ff */
[-CC-:B0-----:R-:W-:Y:S02]  /*0c60*/  SHF.R.U64 R20, R6, R10.reuse, R7.reuse ;  /* 0x0000000a06147219 */ /* 0x181fe40000001207 */
[----:B------:R-:W-:Y:S02]  /*0c70*/  I2FP.F32.U32 R6, R3 ;  /* 0x0000000300067245 */ /* 0x000fe40000201000 */
[----:B------:R-:W0:Y:S01]  /*0c80*/  LDC R24, c[0x0][0x658] ;  /* 0x00019600ff187b82 */ /* 0x000e220000000800 */
[----:B-1----:R-:W-:Y:S01]  /*0c90*/  ISETP.NE.U32.AND P0, PT, R26, RZ, PT ;  /* 0x000000ff1a00720c */ /* 0x002fe20003f05070 */
[----:B---3--:R-:W-:Y:S01]  /*0ca0*/  IMAD.MOV R8, RZ, RZ, -R0 ;  /* 0x000000ffff087224 */ /* 0x008fe200078e0a00 */
[----:B------:R-:W-:Y:S01]  /*0cb0*/  SHF.R.U32.HI R7, RZ, R10, R7 ;  /* 0x0000000aff077219 */ /* 0x000fe20000011607 */
[----:B------:R-:W-:Y:S01]  /*0cc0*/  FMUL R6, R6, UR4 ;  /* 0x0000000406067c20 */ /* 0x000fe20008400000 */
[----:B------:R-:W-:-:S03]  /*0cd0*/  ISETP.NE.AND.EX P0, PT, R27, RZ, PT, P0 ;  /* 0x000000ff1b00720c */ /* 0x000fc60003f05300 */
[----:B------:R-:W1:Y:S01]  /*0ce0*/  LDC R14, c[0x0][0x148] ;  /* 0x00005200ff0e7b82 */ /* 0x000e620000000800 */
[----:B--2---:R-:W-:-:S07]  /*0cf0*/  IMAD R0, R5, R8, R4 ;  /* 0x0000000805007224 */ /* 0x004fce00078e0204 */
[----:B------:R-:W2:Y:S01]  /*0d00*/  LDC R22, c[0x0][0x600] ;  /* 0x00018000ff167b82 */ /* 0x000ea20000000800 */
[-CC-:B----4-:R-:W-:Y:S02]  /*0d10*/  SHF.R.U64 R28, R20, R12.reuse, R7.reuse ;  /* 0x0000000c141c7219 */ /* 0x190fe40000001207 */
[----:B------:R-:W-:Y:S01]  /*0d20*/  SHF.R.U32.HI R5, RZ, R12, R7 ;  /* 0x0000000cff057219 */ /* 0x000fe20000011607 */
[----:B------:R-:W-:Y:S01]  /*0d30*/  IMAD.MOV.U32 R7, RZ, RZ, 0x1 ;  /* 0x00000001ff077424 */ /* 0x000fe200078e00ff */
[----:B------:R3:W4:Y:S03]  /*0d40*/  F2I.U32.TRUNC.NTZ R12, R6 ;  /* 0x00000006000c7305 */ /* 0x000726000020f000 */
[----:B------:R-:W1:Y:S01]  /*0d50*/  LDC R15, c[0x0][0x648] ;  /* 0x00019200ff0f7b82 */ /* 0x000e620000000800 */
[-C--:B0-----:R-:W-:Y:S02]  /*0d60*/  SHF.L.U32 R4, R9, R24.reuse, RZ ;  /* 0x0000001809047219 */ /* 0x081fe400000006ff */
[----:B------:R-:W-:-:S02]  /*0d70*/  SHF.R.U64 R30, R28, R24, R5 ;  /* 0x000000181c1e7219 */ /* 0x000fc40000001205 */
[----:B------:R-:W-:Y:S02]  /*0d80*/  LOP3.LUT R11, RZ, R4, RZ, 0x33, !PT ;  /* 0x00000004ff0b7212 */ /* 0x000fe400078e33ff */
[-C--:B------:R-:W-:Y:S01]  /*0d90*/  SHF.R.U32.HI R5, RZ, R24.reuse, R5 ;  /* 0x00000018ff057219 */ /* 0x080fe20000011605 */
[----:B------:R-:W0:Y:S01]  /*0da0*/  LDC R21, c[0x0][0x638] ;  /* 0x00018e00ff157b82 */ /* 0x000e220000000800 */
[----:B------:R-:W-:Y:S01]  /*0db0*/  SHF.L.U32 R10, R7, R24, RZ ;  /* 0x00000018070a7219 */ /* 0x000fe200000006ff */
[----:B------:R-:W-:-:S06]  /*0dc0*/  IMAD.MOV.U32 R4, RZ, RZ, R30 ;  /* 0x000000ffff047224 */ /* 0x000fcc00078e001e */
[----:B------:R-:W0:Y:S01]  /*0dd0*/  LDC R74, c[0x0][0x610] ;  /* 0x00018400ff4a7b82 */ /* 0x000e220000000800 */
[----:B---34-:R-:W-:Y:S05]  /*0de0*/  @!P0 BRA `(.L_x_7) ;  /* 0x0000000000288947 */ /* 0x018fea0003800000 */
[----:B------:R-:W3:Y:S02]  /*0df0*/  LDC R9, c[0x0][0x64c] ;  /* 0x00019300ff097b82 */ /* 0x000ee40000000800 */
[----:B---3--:R-:W-:-:S05]  /*0e00*/  IADD3 R9, P0, R30, R9, RZ ;  /* 0x000000091e097210 */ /* 0x008fca0007f1e0ff */
        /* <DEDUP_REMOVED lines=8> */
.L_x_7:
[----:B-1----:R-:W-:Y:S01]  /*0e90*/  SHF.R.U64 R4, R4, R15, R5 ;  /* 0x0000000f04047219 */ /* 0x002fe20000001205 */
[----:B--2---:R-:W-:Y:S01]  /*0ea0*/  VIADD R5, R22, 0xffffffff ;  /* 0xffffffff16057836 */ /* 0x004fe20000000000 */
[----:B------:R-:W-:Y:S01]  /*0eb0*/  LOP3.LUT R11, R28, R11, RZ, 0xc0, !PT ;  /* 0x0000000b1c0b7212 */ /* 0x000fe200078ec0ff */
[----:B------:R-:W-:Y:S02]  /*0ec0*/  IMAD.MOV R12, RZ, RZ, -R12 ;  /* 0x000000ffff0c7224 */ /* 0x000fe400078e0a0c */
[----:B------:R-:W-:Y:S01]  /*0ed0*/  IMAD.MOV R6, RZ, RZ, -R4 ;  /* 0x000000ffff067224 */ /* 0x000fe200078e0a04 */
[----:B------:R-:W-:Y:S01]  /*0ee0*/  LOP3.LUT R5, R20, R5, RZ, 0xc0, !PT ;  /* 0x0000000514057212 */ /* 0x000fe200078ec0ff */
[----:B------:R-:W-:Y:S02]  /*0ef0*/  @P3 IMAD R0, R14, R12, R3 ;  /* 0x0000000c0e003224 */ /* 0x000fe400078e0203 */
[----:B------:R-:W-:Y:S02]  /*0f00*/  IMAD R11, R10, R4, R11 ;  /* 0x000000040a0b7224 */ /* 0x000fe400078e020b */
[----:B0-----:R-:W-:-:S02]  /*0f10*/  IMAD R3, R6, R21, R30 ;  /* 0x0000001506037224 */ /* 0x001fc400078e021e */
[----:B------:R-:W-:Y:S02]  /*0f20*/  IMAD R74, R11, R74, R0 ;  /* 0x0000004a0b4a7224 */ /* 0x000fe400078e0200 */
[----:B------:R-:W-:Y:S02]  /*0f30*/  IMAD R3, R3, R22, R5 ;  /* 0x0000001603037224 */ /* 0x000fe400078e0205 */
[----:B------:R-:W-:-:S03]  /*0f40*/  IMAD.MOV.U32 R0, RZ, RZ, 0x1 ;  /* 0x00000001ff007424 */ /* 0x000fc600078e00ff */
[----:B------:R-:W-:Y:S02]  /*0f50*/  SEL R75, R3, R74, !P3 ;  /* 0x0000004a034b7207 */ /* 0x000fe40005800000 */
[----:B------:R-:W-:-:S07]  /*0f60*/  SEL R74, R74, R3, !P3 ;  /* 0x000000034a4a7207 */ /* 0x000fce0005800000 */
.L_x_5:
[----:B------:R-:W-:-:S08]  /*0f70*/  NOP ;  /* 0x0000000000007918 */ /* 0x000fd00000000000 */
[----:B------:R-:W0:Y:S02]  /*0f80*/  USETMAXREG.TRY_ALLOC.CTAPOOL UP0, 0xe8 ;  /* 0x000000e8000079c8 */ /* 0x000e240008000600 */
[----:B0-----:R-:W-:-:S13]  /*0f90*/  PLOP3.LUT P0, PT, PT, PT, UP0, 0x80, 0x0 ;  /* 0x000000000000781c */ /* 0x001fda0003f0f008 */
[----:B------:R-:W-:Y:S05]  /*0fa0*/  @!P0 BRA `(.L_x_5) ;  /* 0xfffffffc00f08947 */ /* 0x000fea000383ffff */
[----:B------:R-:W-:Y:S01]  /*0fb0*/  ULDC.64 UR4, c[0x0][0x598] ;  /* 0x0001660000047ab9 */ /* 0x000fe20000000a00 */
[----:B------:R-:W-:Y:S01]  /*0fc0*/  ULDC.64 UR36, c[0x0][0x208] ;  /* 0x0000820000247ab9 */ /* 0x000fe20000000a00 */
[----:B------:R-:W-:-:S04]  /*0fd0*/  ISETP.NE.U32.AND P0, PT, RZ, UR4, PT ;  /* 0x00000004ff007c0c */ /* 0x000fc8000bf05070 */
[----:B------:R-:W-:-:S13]  /*0fe0*/  ISETP.NE.AND.EX P0, PT, RZ, UR5, PT, P0 ;  /* 0x00000005ff007c0c */ /* 0x000fda000bf05300 */
[----:B------:R-:W-:Y:S05]  /*0ff0*/  @!P0 BRA `(.L_x_8) ;  /* 0x00000000001c8947 */ /* 0x000fea0003800000 */
[----:B------:R-:W0:Y:S02]  /*1000*/  LDC.64 R4, c[0x0][0x598] ;  /* 0x00016600ff047b82 */ /* 0x000e240000000a00 */
[----:B0-----:R-:W2:Y:S02]  /*1010*/  LDG.E.64 R4, desc[UR36][R4.64] ;  /* 0x0000002404047981 */ /* 0x001ea4000c1e1b00 */
[----:B--2---:R-:W-:-:S04]  /*1020*/  ISETP.NE.U32.AND P0, PT, R4, RZ, PT ;  /* 0x000000ff0400720c */ /* 0x004fc80003f05070 */
[----:B------:R-:W-:-:S13]  /*1030*/  ISETP.NE.AND.EX P0, PT, R5, RZ, PT, P0 ;  /* 0x000000ff0500720c */ /* 0x000fda0003f05300 */
[----:B------:R-:W-:Y:S05]  /*1040*/  @!P0 BRA `(.L_x_8) ;  /* 0x0000000000088947 */ /* 0x000fea0003800000 */
[----:B------:R0:W5:Y:S01]  /*1050*/  LD.E R22, desc[UR36][R4.64] ;  /* 0x0000002404167980 */ /* 0x000162000c101900 */
[----:B------:R-:W-:Y:S05]  /*1060*/  BRA `(.L_x_9) ;  /* 0x0000000000247947 */ /* 0x000fea0003800000 */
.L_x_8:
[----:B------:R-:W-:Y:S02]  /*1070*/  ULDC.64 UR4, c[0x0][0x588] ;  /* 0x0001620000047ab9 */ /* 0x000fe40000000a00 */
[----:B------:R-:W-:-:S04]  /*1080*/  ISETP.NE.U32.AND P0, PT, RZ, UR4, PT ;  /* 0x00000004ff007c0c */ /* 0x000fc8000bf05070 */
[----:B------:R-:W-:-:S13]  /*1090*/  ISETP.NE.AND.EX P0, PT, RZ, UR5, PT, P0 ;  /* 0x00000005ff007c0c */ /* 0x000fda000bf05300 */
[----:B------:R-:W-:Y:S05]  /*10a0*/  @!P0 BRA `(.L_x_10) ;  /* 0x00000000000c8947 */ /* 0x000fea0003800000 */
[----:B------:R-:W0:Y:S02]  /*10b0*/  LDC.64 R22, c[0x0][0x588] ;  /* 0x00016200ff167b82 */ /* 0x000e240000000a00 */
[----:B0-----:R1:W5:Y:S01]  /*10c0*/  LDG.E R22, desc[UR36][R22.64] ;  /* 0x0000002416167981 */ /* 0x001362000c1e1900 */
[----:B------:R-:W-:Y:S05]  /*10d0*/  BRA `(.L_x_9) ;  /* 0x0000000000087947 */ /* 0x000fea0003800000 */
.L_x_10:
[----:B------:R-:W-:Y:S02]  /*10e0*/  ULDC UR4, c[0x0][0x580] ;  /* 0x0001600000047ab9 */ /* 0x000fe40000000800 */
[----:B------:R-:W-:-:S07]  /*10f0*/  IMAD.U32 R22, RZ, RZ, UR4 ;  /* 0x00000004ff167e24 */ /* 0x000fce000f8e00ff */
.L_x_9:
[----:B------:R-:W-:Y:S02]  /*1100*/  ULDC.64 UR4, c[0x0][0x5a0] ;  /* 0x0001680000047ab9 */ /* 0x000fe40000000a00 */
[----:B------:R-:W-:-:S04]  /*1110*/  ISETP.NE.U32.AND P0, PT, RZ, UR4, PT ;  /* 0x00000004ff007c0c */ /* 0x000fc8000bf05070 */
[----:B------:R-:W-:-:S13]  /*1120*/  ISETP.NE.AND.EX P0, PT, RZ, UR5, PT, P0 ;  /* 0x00000005ff007c0c */ /* 0x000fda000bf05300 */
[----:B------:R-:W-:Y:S05]  /*1130*/  @!P0 BRA `(.L_x_11) ;  /* 0x00000000001c8947 */ /* 0x000fea0003800000 */
[----:B0-----:R-:W0:Y:S02]  /*1140*/  LDC.64 R4, c[0x0][0x5a0] ;  /* 0x00016800ff047b82 */ /* 0x001e240000000a00 */
[----:B0-----:R-:W2:Y:S02]  /*1150*/  LDG.E.64 R4, desc[UR36][R4.64] ;  /* 0x0000002404047981 */ /* 0x001ea4000c1e1b00 */
[----:B--2---:R-:W-:-:S04]  /*1160*/  ISETP.NE.U32.AND P0, PT, R4, RZ, PT ;  /* 0x000000ff0400720c */ /* 0x004fc80003f05070 */
[----:B------:R-:W-:-:S13]  /*1170*/  ISETP.NE.AND.EX P0, PT, R5, RZ, PT, P0 ;  /* 0x000000ff0500720c */ /* 0x000fda0003f05300 */
[----:B------:R-:W-:Y:S05]  /*1180*/  @!P0 BRA `(.L_x_11) ;  /* 0x0000000000088947 */ /* 0x000fea0003800000 */
[----:B-1----:R0:W5:Y:S01]  /*1190*/  LD.E R23, desc[UR36][R4.64] ;  /* 0x0000002404177980 */ /* 0x002162000c101900 */
[----:B------:R-:W-:Y:S05]  /*11a0*/  BRA `(.L_x_12) ;  /* 0x0000000000247947 */ /* 0x000fea0003800000 */
.L_x_11:
[----:B------:R-:W-:Y:S02]  /*11b0*/  ULDC.64 UR4, c[0x0][0x590] ;  /* 0x0001640000047ab9 */ /* 0x000fe40000000a00 */
[----:B------:R-:W-:-:S04]  /*11c0*/  ISETP.NE.U32.AND P0, PT, RZ, UR4, PT ;  /* 0x00000004ff007c0c */ /* 0x000fc8000bf05070 */
[----:B------:R-:W-:-:S13]  /*11d0*/  ISETP.NE.AND.EX P0, PT, RZ, UR5, PT, P0 ;  /* 0x00000005ff007c0c */ /* 0x000fda000bf05300 */
[----:B------:R-:W-:Y:S05]  /*11e0*/  @!P0 BRA `(.L_x_13) ;  /* 0x00000000000c8947 */ /* 0x000fea0003800000 */
[----:B0-----:R-:W1:Y:S02]  /*11f0*/  LDC.64 R4, c[0x0][0x590] ;  /* 0x00016400ff047b82 */ /* 0x001e640000000a00 */
[----:B-1----:R1:W5:Y:S01]  /*1200*/  LDG.E R23, desc[UR36][R4.64] ;  /* 0x0000002404177981 */ /* 0x002362000c1e1900 */
[----:B------:R-:W-:Y:S05]  /*1210*/  BRA `(.L_x_12) ;  /* 0x0000000000087947 */ /* 0x000fea0003800000 */
.L_x_13:
[----:B------:R-:W-:Y:S02]  /*1220*/  ULDC UR4, c[0x0][0x584] ;  /* 0x0001610000047ab9 */ /* 0x000fe40000000800 */
[----:B-1----:R-:W-:-:S07]  /*1230*/  IMAD.U32 R23, RZ, RZ, UR4 ;  /* 0x00000004ff177e24 */ /* 0x002fce000f8e00ff */
.L_x_12:
[----:B------:R-:W-:-:S13]  /*1240*/  LOP3.LUT P0, RZ, R0, 0xff, RZ, 0xc0, !PT ;  /* 0x000000ff00ff7812 */ /* 0x000fda000780c0ff */
[----:B------:R-:W-:Y:S05]  /*1250*/  @!P0 EXIT ;  /* 0x000000000000894d */ /* 0x000fea0003800000 */
[----:B------:R-:W-:Y:S01]  /*1260*/  ULDC UR4, c[0x0][0x28c] ;  /* 0x0000a30000047ab9 */ /* 0x000fe20000000800 */
[----:B------:R-:W-:Y:S01]  /*1270*/  UMOV UR38, URZ ;  /* 0x0000003f00267c82 */ /* 0x000fe20008000000 */
[----:B------:R-:W-:Y:S01]  /*1280*/  UIADD3 UR4, UR4, 0x1f, URZ ;  /* 0x0000001f04047890 */ /* 0x000fe2000fffe03f */
[----:B------:R-:W-:-:S03]  /*1290*/  UMOV UR39, URZ ;  /* 0x0000003f00277c82 */ /* 0x000fc60008000000 */
[----:B------:R-:W-:-:S04]  /*12a0*/  USHF.R.S32.HI UR5, URZ, 0x1f, UR4 ;  /* 0x0000001f3f057899 */ /* 0x000fc80008011404 */
[----:B------:R-:W-:-:S04]  /*12b0*/  ULEA.HI UR5, UR5, UR4, URZ, 0x5 ;  /* 0x0000000405057291 */ /* 0x000fc8000f8f283f */
[----:B------:R-:W-:-:S12]  /*12c0*/  USHF.R.S32.HI UR40, URZ, 0x5, UR5 ;  /* 0x000000053f287899 */ /* 0x000fd80008011405 */
.L_x_131:
[----:B------:R-:W-:Y:S01]  /*12d0*/  LOP3.LUT R0, R18, 0x80, RZ, 0xc0, !PT ;  /* 0x0000008012007812 */ /* 0x000fe200078ec0ff */
[----:B------:R-:W2:Y:S01]  /*12e0*/  S2UR UR7, SR_CgaCtaId ;  /* 0x00000000000779c3 */ /* 0x000ea20000008800 */
[----:B------:R-:W-:Y:S02]  /*12f0*/  UMOV UR6, 0x400 ;  /* 0x0000040000067882 */ /* 0x000fe40000000000 */
[----:B------:R-:W-:-:S06]  /*1300*/  SHF.R.U32.HI R0, RZ, 0x7, R0 ;  /* 0x00000007ff007819 */ /* 0x000fcc0000011600 */
[----:B------:R-:W3:Y:S01]  /*1310*/  SHFL.IDX PT, R0, R0, RZ, 0x1f ;  /* 0x00001fff00007589 */ /* 0x000ee200000e0000 */
[----:B--2---:R-:W-:Y:S01]  /*1320*/  ULEA UR6, UR7, UR6, 0x18 ;  /* 0x0000000607067291 */ /* 0x004fe2000f8ec03f */
[----:B---3--:R-:W-:-:S13]  /*1330*/  R2UR UR4, R0 ;  /* 0x00000000000472ca */ /* 0x008fda00000e0000 */
[----:B------:R-:W-:-:S04]  /*1340*/  ULEA.HI UR5, UR4, UR4, URZ, 0x1 ;  /* 0x0000000404057291 */ /* 0x000fc8000f8f083f */
[----:B------:R-:W-:-:S04]  /*1350*/  ULOP3.LUT UR5, UR5, 0x1ffffe, URZ, 0xc0, !UPT ;  /* 0x001ffffe05057892 */ /* 0x000fc8000f8ec03f */
[----:B------:R-:W-:-:S03]  /*1360*/  UIADD3 UR5, UR4, -UR5, URZ ;  /* 0x8000000504057290 */ /* 0x000fc6000fffe03f */
[----:B------:R-:W-:Y:S01]  /*1370*/  ULDC UR4, c[0x0][0x28c] ;  /* 0x0000a30000047ab9 */ /* 0x000fe20000000800 */
[----:B------:R-:W-:Y:S01]  /*1380*/  ULEA UR5, UR5, UR6, 0xb ;  /* 0x0000000605057291 */ /* 0x000fe2000f8e583f */
[----:B------:R-:W-:-:S03]  /*1390*/  ISETP.LT.AND P0, PT, RZ, UR4, PT ;  /* 0x00000004ff007c0c */ /* 0x000fc6000bf01270 */
[----:B------:R-:W-:-:S04]  /*13a0*/  UIADD3 UR5, UR5, 0x300, URZ ;  /* 0x0000030005057890 */ /* 0x000fc8000fffe03f */
[----:B------:R-:W-:-:S04]  /*13b0*/  USHF.R.U32.HI UR5, URZ, 0x4, UR5 ;  /* 0x000000043f057899 */ /* 0x000fc80008011605 */
[----:B------:R-:W-:Y:S02]  /*13c0*/  ULOP3.LUT UR41, UR5, 0x3fff, URZ, 0xc0, !UPT ;  /* 0x00003fff05297892 */ /* 0x000fe4000f8ec03f */
[----:B01--4-:R-:W-:Y:S10]  /*13d0*/  @P0 BRA `(.L_x_14) ;  /* 0x0000000000400947 */ /* 0x013ff40003800000 */
[----:B------:R-:W-:Y:S01]  /*13e0*/  MOV R0, 0x0 ;  /* 0x0000000000007802 */ /* 0x000fe20000000f00 */
[----:B------:R-:W-:Y:S01]  /*13f0*/  ULDC.64 UR4, c[0x4][0x68] ;  /* 0x01001a0000047ab9 */ /* 0x000fe20000000a00 */
[----:B------:R-:W-:Y:S01]  /*1400*/  ULDC.64 UR6, c[0x4][0x8] ;  /* 0x0100020000067ab9 */ /* 0x000fe20000000a00 */
[----:B01----:R-:W-:Y:S01]  /*1410*/  IMAD.U32 R4, RZ, RZ, UR4 ;  /* 0x00000004ff047e24 */ /* 0x003fe2000f8e00ff */
[----:B------:R0:W1:Y:S01]  /*1420*/  LDC.64 R14, c[0x4][R0] ;  /* 0x01000000000e7b82 */ /* 0x0000620000000a00 */
[----:B------:R-:W-:Y:S01]  /*1430*/  IMAD.U32 R5, RZ, RZ, UR5 ;  /* 0x00000005ff057e24 */ /* 0x000fe2000f8e00ff */
[----:B------:R-:W-:Y:S01]  /*1440*/  ULDC.64 UR4, c[0x4][0x70] ;  /* 0x01001c0000047ab9 */ /* 0x000fe20000000a00 */
[----:B------:R-:W-:Y:S02]  /*1450*/  IMAD.U32 R10, RZ, RZ, UR6 ;  /* 0x00000006ff0a7e24 */ /* 0x000fe4000f8e00ff */
[----:B------:R-:W-:Y:S02]  /*1460*/  IMAD.U32 R6, RZ, RZ, UR4 ;  /* 0x00000004ff067e24 */ /* 0x000fe4000f8e00ff */
[----:B------:R-:W-:-:S02]  /*1470*/  IMAD.U32 R7, RZ, RZ, UR5 ;  /* 0x00000005ff077e24 */ /* 0x000fc4000f8e00ff */
[----:B------:R-:W-:Y:S02]  /*1480*/  IMAD.U32 R11, RZ, RZ, UR7 ;  /* 0x00000007ff0b7e24 */ /* 0x000fe4000f8e00ff */
[----:B------:R-:W-:Y:S02]  /*1490*/  IMAD.MOV.U32 R8, RZ, RZ, 0x1e1 ;  /* 0x000001e1ff087424 */ /* 0x000fe400078e00ff */
[----:B------:R-:W-:Y:S02]  /*14a0*/  IMAD.MOV.U32 R12, RZ, RZ, 0x1 ;  /* 0x00000001ff0c7424 */ /* 0x000fe400078e00ff */
[----:B0-----:R-:W-:-:S07]  /*14b0*/  IMAD.MOV.U32 R13, RZ, RZ, RZ ;  /* 0x000000ffff0d7224 */ /* 0x001fce00078e00ff */
[----:B------:R-:W-:-:S07]  /*14c0*/  LEPC R20, `(.L_x_14) ;  /* 0x000000001014794e */ /* 0x000fce0000000000 */
[----:B-1---5:R-:W-:Y:S05]  /*14d0*/  CALL.ABS.NOINC R14 ;  /* 0x000000000e007343 */ /* 0x022fea0003c00000 */
.L_x_14:
[----:B------:R-:W-:-:S04]  /*14e0*/  LOP3.LUT R0, R19, 0x1, RZ, 0xfc, !PT ;  /* 0x0000000113007812 */ /* 0x000fc800078efcff */
[----:B------:R-:W-:-:S13]  /*14f0*/  ISETP.NE.AND P0, PT, R0, 0x3, PT ;  /* 0x000000030000780c */ /* 0x000fda0003f05270 */
[----:B------:R-:W-:Y:S05]  /*1500*/  @!P0 BRA `(.L_x_15) ;  /* 0x0000000000048947 */ /* 0x000fea0003800000 */
[----:B------:R-:W-:Y:S01]  /*1510*/  BPT.TRAP 0x1 ;  /* 0x000000040000795c */ /* 0x000fe20000300000 */
.L_x_15:
[----:B------:R-:W2:Y:S01]  /*1520*/  S2UR UR5, SR_CgaCtaId ;  /* 0x00000000000579c3 */ /* 0x000ea20000008800 */
[----:B------:R-:W-:Y:S01]  /*1530*/  UMOV UR4, 0x400 ;  /* 0x0000040000047882 */ /* 0x000fe20000000000 */
[----:B------:R-:W-:Y:S02]  /*1540*/  IMAD.U32 R0, RZ, RZ, UR38 ;  /* 0x00000026ff007e24 */ /* 0x000fe4000f8e00ff */
[----:B------:R-:W-:-:S03]  /*1550*/  IMAD.U32 R3, RZ, RZ, UR39 ;  /* 0x00000027ff037e24 */ /* 0x000fc6000f8e00ff */
[----:B------:R-:W-:Y:S01]  /*1560*/  SHF.L.U32 R0, R0, 0x1f, RZ ;  /* 0x0000001f00007819 */ /* 0x000fe200000006ff */
[----:B--2---:R-:W-:-:S06]  /*1570*/  ULEA UR4, UR5, UR4, 0x18 ;  /* 0x0000000405047291 */ /* 0x004fcc000f8ec03f */
[----:B------:R-:W-:-:S04]  /*1580*/  IMAD.U32 R6, RZ, RZ, UR4 ;  /* 0x00000004ff067e24 */ /* 0x000fc8000f8e00ff */
[----:B------:R-:W-:-:S04]  /*1590*/  IMAD R3, R3, 0x8, R6 ;  /* 0x0000000803037824 */ /* 0x000fc800078e0206 */
[----:B------:R2:W3:Y:S01]  /*15a0*/  SYNCS.PHASECHK.TRANS64.TRYWAIT P1, [R3+URZ], R0 ;  /* 0x00000000030075a7 */ /* 0x0004e2000802017f */
[----:B------:R-:W-:Y:S05]  /*15b0*/  @!P0 BRA `(.L_x_16) ;  /* 0x0000000000048947 */ /* 0x000fea0003800000 */
[----:B------:R-:W-:Y:S01]  /*15c0*/  BPT.TRAP 0x1 ;  /* 0x000000040000795c */ /* 0x000fe20000300000 */
.L_x_16:
[----:B---3--:R-:W-:Y:S05]  /*15d0*/  @P1 BRA `(.L_x_17) ;  /* 0x0000000000081947 */ /* 0x008fea0003800000 */
[----:B------:R-:W3:Y:S02]  /*15e0*/  SYNCS.PHASECHK.TRANS64.TRYWAIT P1, [R3+URZ], R0 ;  /* 0x00000000030075a7 */ /* 0x000ee4000802017f */
[----:B---3--:R-:W-:Y:S05]  /*15f0*/  @!P1 BRA `(.L_x_18) ;  /* 0x0000005800d49947 */ /* 0x008fea0003800000 */
.L_x_17:
[----:B------:R-:W-:-:S04]  /*1600*/  UISETP.LT.AND UP0, UPT, UR40, 0x1, UPT ;  /* 0x000000012800788c */ /* 0x000fc8000bf01270 */
[----:B------:R-:W-:-:S06]  /*1610*/  USEL UR4, UR40, 0x1, UP0 ;  /* 0x0000000128047887 */ /* 0x000fcc0008000000 */
[----:B--23--:R-:W-:Y:S01]  /*1620*/  IMAD.U32 R0, RZ, RZ, UR4 ;  /* 0x00000004ff007e24 */ /* 0x00cfe2000f8e00ff */
[----:B------:R-:W-:Y:S05]  /*1630*/  WARPSYNC.ALL ;  /* 0x0000000000007948 */ /* 0x000fea0003800000 */
[----:B------:R-:W-:-:S04]  /*1640*/  IADD3 R0, -R0, UR40, RZ ;  /* 0x0000002800007c10 */ /* 0x000fc8000fffe1ff */
[----:B------:R-:W-:Y:S02]  /*1650*/  ISETP.GE.AND P1, PT, R0, 0x1, PT ;  /* 0x000000010000780c */ /* 0x000fe40003f26270 */
[----:B------:R-:W-:Y:S01]  /*1660*/  R2UR UR4, R6 ;  /* 0x00000000060472ca */ /* 0x000fe200000e0000 */
[----:B------:R-:W-:Y:S01]  /*1670*/  ULOP3.LUT UR41, UR41, 0x10000, URZ, 0xfc, !UPT ;  /* 0x0001000029297892 */ /* 0x000fe2000f8efc3f */
[----:B------:R-:W-:Y:S01]  /*1680*/  WARPGROUP.ARRIVE ;  /* 0x00000000000079c5 */ /* 0x000fe20000000000 */
[----:B------:R-:W-:Y:S01]  /*1690*/  UMOV UR5, 0xc0000010 ;  /* 0xc000001000057882 */ /* 0x000fe20000000000 */
[----:B------:R-:W-:-:S09]  /*16a0*/  UMOV UR7, 0xc0000010 ;  /* 0xc000001000077882 */ /* 0x000fd20000000000 */
[----:B------:R-:W-:-:S04]  /*16b0*/  UIADD3 UR4, UR4, 0x20300, URZ ;  /* 0x0002030004047890 */ /* 0x000fc8000fffe03f */
[----:B------:R-:W-:-:S04]  /*16c0*/  USHF.R.U32.HI UR4, URZ, 0x4, UR4 ;  /* 0x000000043f047899 */ /* 0x000fc80008011604 */
[----:B------:R-:W-:-:S04]  /*16d0*/  ULOP3.LUT UR4, UR4, 0x3fff, URZ, 0xc0, !UPT ;  /* 0x00003fff04047892 */ /* 0x000fc8000f8ec03f */
[----:B------:R-:W-:Y:S02]  /*16e0*/  ULOP3.LUT UR9, UR4, 0x10000, URZ, 0xfc, !UPT ;  /* 0x0001000004097892 */ /* 0x000fe4000f8efc3f */
[----:B------:R-:W-:Y:S02]  /*16f0*/  ULEA UR4, UR39, UR41, 0x8 ;  /* 0x0000002927047291 */ /* 0x000fe4000f8e403f */
[----:B------:R-:W-:-:S09]  /*1700*/  UIMAD UR6, UR39, 0xc0, UR9 ;  /* 0x000000c0270678a4 */ /* 0x000fd2000f8e0209 */
[----:B------:R-:W-:Y:S03]  /*1710*/  IGMMA.64x96x32.S8.S8 R24, gdesc[UR4], RZ, !UPT, gsb0 ;  /* 0x02a00000041879f1 */ /* 0x000fe6000c0410ff */
[----:B------:R-:W-:Y:S02]  /*1720*/  WARPGROUP.DEPBAR.LE gsb0, 0x0 ;  /* 0x00008000000079c5 */ /* 0x000fe40000010000 */
[----:B------:R-:W-:Y:S05]  /*1730*/  @!P1 BRA `(.L_x_19) ;  /* 0x0000000000c49947 */ /* 0x000fea0003800000 */
[----:B------:R-:W-:Y:S02]  /*1740*/  UIADD3 UR4, UR39, 0x1, URZ ;  /* 0x0000000127047890 */ /* 0x000fe4000fffe03f */
[----:B------:R-:W-:Y:S02]  /*1750*/  IMAD.U32 R3, RZ, RZ, UR39 ;  /* 0x00000027ff037e24 */ /* 0x000fe4000f8e00ff */
[----:B------:R-:W-:-:S04]  /*1760*/  UISETP.NE.AND UP0, UPT, UR4, 0x20, UPT ;  /* 0x000000200400788c */ /* 0x000fc8000bf05270 */
[----:B------:R-:W-:Y:S02]  /*1770*/  USEL UR5, URZ, 0x1, UP0 ;  /* 0x000000013f057887 */ /* 0x000fe40008000000 */
[----:B------:R-:W-:Y:S02]  /*1780*/  USEL UR8, UR4, URZ, UP0 ;  /* 0x0000003f04087287 */ /* 0x000fe40008000000 */
[----:B------:R-:W-:-:S06]  /*1790*/  ULOP3.LUT UR5, UR38, UR5, URZ, 0x3c, !UPT ;  /* 0x0000000526057292 */ /* 0x000fcc000f8e3c3f */
[----:B------:R-:W-:-:S07]  /*17a0*/  IMAD.U32 R7, RZ, RZ, UR5 ;  /* 0x00000005ff077e24 */ /* 0x000fce000f8e00ff */
.L_x_26:
[----:B------:R-:W-:Y:S05]  /*17b0*/  @!P0 BRA `(.L_x_20) ;  /* 0x0000000000048947 */ /* 0x000fea0003800000 */
[----:B------:R-:W-:Y:S01]  /*17c0*/  BPT.TRAP 0x1 ;  /* 0x000000040000795c */ /* 0x000fe20000300000 */
.L_x_20:
[----:B------:R-:W2:Y:S01]  /*17d0*/  S2UR UR5, SR_CgaCtaId ;  /* 0x00000000000579c3 */ /* 0x000ea20000008800 */
[----:B------:R-:W-:Y:S01]  /*17e0*/  UMOV UR4, 0x400 ;  /* 0x0000040000047882 */ /* 0x000fe20000000000 */
[----:B01----:R-:W-:Y:S01]  /*17f0*/  IMAD.U32 R5, RZ, RZ, UR8 ;  /* 0x00000008ff057e24 */ /* 0x003fe2000f8e00ff */
[----:B------:R-:W-:Y:S01]  /*1800*/  SHF.L.U32 R4, R7, 0x1f, RZ ;  /* 0x0000001f07047819 */ /* 0x000fe200000006ff */
[----:B--2---:R-:W-:-:S06]  /*1810*/  ULEA UR4, UR5, UR4, 0x18 ;  /* 0x0000000405047291 */ /* 0x004fcc000f8ec03f */
[----:B------:R-:W-:-:S04]  /*1820*/  IMAD.U32 R6, RZ, RZ, UR4 ;  /* 0x00000004ff067e24 */ /* 0x000fc8000f8e00ff */
[----:B------:R-:W-:-:S04]  /*1830*/  IMAD R5, R5, 0x8, R6 ;  /* 0x0000000805057824 */ /* 0x000fc800078e0206 */
[----:B------:R0:W1:Y:S01]  /*1840*/  SYNCS.PHASECHK.TRANS64.TRYWAIT P1, [R5+URZ], R4 ;  /* 0x00000004050075a7 */ /* 0x000062000802017f */
[----:B------:R-:W-:Y:S05]  /*1850*/  @!P0 BRA `(.L_x_21) ;  /* 0x0000000000048947 */ /* 0x000fea0003800000 */
[----:B------:R-:W-:Y:S01]  /*1860*/  BPT.TRAP 0x1 ;  /* 0x000000040000795c */ /* 0x000fe20000300000 */
.L_x_21:
[----:B-1----:R-:W-:Y:S05]  /*1870*/  @P1 BRA `(.L_x_22) ;  /* 0x0000000000081947 */ /* 0x002fea0003800000 */
[----:B------:R-:W1:Y:S02]  /*1880*/  SYNCS.PHASECHK.TRANS64.TRYWAIT P1, [R5+URZ], R4 ;  /* 0x00000004050075a7 */ /* 0x000e64000802017f */
[----:B-1----:R-:W-:Y:S05]  /*1890*/  @!P1 BRA `(.L_x_23) ;  /* 0x0000005800409947 */ /* 0x002fea0003800000 */
.L_x_22:
[----:B------:R-:W-:Y:S01]  /*18a0*/  ULEA UR4, UR8, UR41, 0x8 ;  /* 0x0000002908047291 */ /* 0x000fe2000f8e403f */
[----:B------:R-:W-:Y:S01]  /*18b0*/  WARPGROUP.ARRIVE ;  /* 0x00000000000079c5 */ /* 0x000fe20000000000 */
[----:B------:R-:W-:Y:S01]  /*18c0*/  UIMAD UR6, UR8, 0xc0, UR9 ;  /* 0x000000c0080678a4 */ /* 0x000fe2000f8e0209 */
[----:B------:R-:W-:Y:S01]  /*18d0*/  UMOV UR5, 0xc0000010 ;  /* 0xc000001000057882 */ /* 0x000fe20000000000 */
[----:B------:R-:W-:-:S07]  /*18e0*/  UMOV UR7, 0xc0000010 ;  /* 0xc000001000077882 */ /* 0x000fce0000000000 */
[----:B------:R-:W-:Y:S03]  /*18f0*/  IGMMA.64x96x32.S8.S8 R24, gdesc[UR4], R24, gsb0 ;  /* 0x02a00000041879f1 */ /* 0x000fe60008041018 */
[----:B------:R-:W-:Y:S02]  /*1900*/  WARPGROUP.DEPBAR.LE gsb0, 0x0 ;  /* 0x00008000000079c5 */ /* 0x000fe40000010000 */
[----:B------:R-:W-:Y:S05]  /*1910*/  @!P0 BRA `(.L_x_24) ;  /* 0x0000000000048947 */ /* 0x000fea0003800000 */
[----:B------:R-:W-:Y:S01]  /*1920*/  BPT.TRAP 0x1 ;  /* 0x000000040000795c */ /* 0x000fe20000300000 */
.L_x_24:
[----:B01----:R-:W-:Y:S01]  /*1930*/  IMAD R4, R3, 0x8, R6 ;  /* 0x0000000803047824 */ /* 0x003fe200078e0206 */
[----:B------:R-:W-:-:S03]  /*1940*/  ISETP.GT.U32.AND P1, PT, R19, 0x1, PT ;  /* 0x000000011300780c */ /* 0x000fc60003f24070 */
[----:B------:R-:W-:-:S05]  /*1950*/  VIADD R4, R4, 0x100 ;  /* 0x0000010004047836 */ /* 0x000fca0000000000 */
[----:B------:R-:W-:-:S04]  /*1960*/  PRMT R4, RZ, 0x654, R4 ;  /* 0x00000654ff047816 */ /* 0x000fc80000000004 */
[----:B------:R0:W-:Y:S01]  /*1970*/  SYNCS.ARRIVE.TRANS64.RED.A1T0 RZ, [R4+URZ], RZ ;  /* 0x000000ff04ff79a7 */ /* 0x0001e2000810043f */
[----:B------:R-:W-:Y:S05]  /*1980*/  @P1 BRA `(.L_x_25) ;  /* 0x0000000000041947 */ /* 0x000fea0003800000 */
[----:B------:R-:W-:Y:S01]  /*1990*/  BPT.TRAP 0x1 ;  /* 0x000000040000795c */ /* 0x000fe20000300000 */
.L_x_25:
[----:B------:R-:W-:Y:S01]  /*19a0*/  UIADD3 UR8, UR8, 0x1, URZ ;  /* 0x0000000108087890 */ /* 0x000fe2000fffe03f */
[C---:B------:R-:W-:Y:S01]  /*19b0*/  ISETP.GT.AND P2, PT, R0.reuse, 0x1, PT ;  /* 0x000000010000780c */ /* 0x040fe20003f44270 */
[----:B------:R-:W-:Y:S02]  /*19c0*/  VIADD R3, R3, 0x1 ;  /* 0x0000000103037836 */ /* 0x000fe40000000000 */
[----:B------:R-:W-:Y:S01]  /*19d0*/  UISETP.NE.AND UP0, UPT, UR8, 0x20, UPT ;  /* 0x000000200800788c */ /* 0x000fe2000bf05270 */
[----:B------:R-:W-:Y:S02]  /*19e0*/  VIADD R0, R0, 0xffffffff ;  /* 0xffffffff00007836 */ /* 0x000fe40000000000 */
[C---:B------:R-:W-:Y:S01]  /*19f0*/  ISETP.NE.AND P1, PT, R3.reuse, 0x20, PT ;  /* 0x000000200300780c */ /* 0x040fe20003f25270 */
[----:B------:R-:W-:Y:S02]  /*1a00*/  USEL UR4, URZ, 0x1, UP0 ;  /* 0x000000013f047887 */ /* 0x000fe40008000000 */
[----:B------:R-:W-:Y:S01]  /*1a10*/  USEL UR8, UR8, URZ, UP0 ;  /* 0x0000003f08087287 */ /* 0x000fe20008000000 */
[----:B------:R-:W-:-:S03]  /*1a20*/  SEL R3, R3, RZ, P1 ;  /* 0x000000ff03037207 */ /* 0x000fc60000800000 */
[----:B------:R-:W-:Y:S01]  /*1a30*/  LOP3.LUT R7, R7, UR4, RZ, 0x3c, !PT ;  /* 0x0000000407077c12 */ /* 0x000fe2000f8e3cff */
[----:B------:R-:W-:Y:S07]  /*1a40*/  @P2 BRA `(.L_x_26) ;  /* 0xfffffffc00582947 */ /* 0x000fee000383ffff */
.L_x_19:
[----:B------:R-:W2:Y:S02]  /*1a50*/  LDC R0, c[0x0][0x28c] ;  /* 0x0000a300ff007b82 */ /* 0x000ea40000000800 */
[----:B--2---:R-:W-:-:S13]  /*1a60*/  ISETP.GE.AND P1, PT, R0, 0x1, PT ;  /* 0x000000010000780c */ /* 0x004fda0003f26270 */
[----:B------:R-:W-:Y:S05]  /*1a70*/  @!P1 BRA `(.L_x_27) ;  /* 0x0000000000389947 */ /* 0x000fea0003800000 */
[----:B------:R-:W-:Y:S05]  /*1a80*/  @!P0 BRA `(.L_x_28) ;  /* 0x0000000000048947 */ /* 0x000fea0003800000 */
[----:B------:R-:W-:Y:S01]  /*1a90*/  BPT.TRAP 0x1 ;  /* 0x000000040000795c */ /* 0x000fe20000300000 */
.L_x_28:
[----:B------:R-:W-:Y:S01]  /*1aa0*/  UISETP.LT.AND UP0, UPT, UR40, 0x1, UPT ;  /* 0x000000012800788c */ /* 0x000fe2000bf01270 */
[----:B------:R-:W-:-:S03]  /*1ab0*/  ISETP.GT.U32.AND P0, PT, R19, 0x1, PT ;  /* 0x000000011300780c */ /* 0x000fc60003f04070 */
[----:B------:R-:W-:-:S04]  /*1ac0*/  USEL UR4, UR40, 0x1, UP0 ;  /* 0x0000000128047887 */ /* 0x000fc80008000000 */
[----:B------:R-:W-:-:S04]  /*1ad0*/  UIADD3 UR4, UR39, UR40, -UR4 ;  /* 0x0000002827047290 */ /* 0x000fc8000fffe804 */
[----:B------:R-:W-:-:S04]  /*1ae0*/  USHF.L.U32 UR4, UR4, 0x3, URZ ;  /* 0x0000000304047899 */ /* 0x000fc8000800063f */
[----:B------:R-:W-:-:S06]  /*1af0*/  ULOP3.LUT UR4, UR4, 0xf8, URZ, 0xc0, !UPT ;  /* 0x000000f804047892 */ /* 0x000fcc000f8ec03f */
[----:B------:R-:W-:-:S05]  /*1b00*/  IMAD.U32 R3, RZ, RZ, UR4 ;  /* 0x00000004ff037e24 */ /* 0x000fca000f8e00ff */
[----:B------:R-:W-:-:S04]  /*1b10*/  IADD3 R0, R6, 0x100, R3 ;  /* 0x0000010006007810 */ /* 0x000fc80007ffe003 */
[----:B------:R-:W-:-:S04]  /*1b20*/  PRMT R0, RZ, 0x654, R0 ;  /* 0x00000654ff007816 */ /* 0x000fc80000000000 */
[----:B------:R2:W-:Y:S01]  /*1b30*/  SYNCS.ARRIVE.TRANS64.RED.A1T0 RZ, [R0+URZ], RZ ;  /* 0x000000ff00ff79a7 */ /* 0x0005e2000810043f */
[----:B------:R-:W-:Y:S05]  /*1b40*/  @P0 BRA `(.L_x_27) ;  /* 0x0000000000040947 */ /* 0x000fea0003800000 */
[----:B------:R-:W-:Y:S01]  /*1b50*/  BPT.TRAP 0x1 ;  /* 0x000000040000795c */ /* 0x000fe20000300000 */
.L_x_27:
[----:B------:R-:W3:Y:S01]  /*1b60*/  LDC R7, c[0x0][0x288] ;  /* 0x0000a200ff077b82 */ /* 0x000ee20000000800 */
[--C-:B--2---:R-:W-:Y:S01]  /*1b70*/  SHF.R.U32.HI R0, RZ, 0x7, R18.reuse ;  /* 0x00000007ff007819 */ /* 0x104fe20000011612 */
[----:B------:R-:W-:Y:S01]  /*1b80*/  UIADD3 UR39, UR40, UR39, URZ ;  /* 0x0000002728277290 */ /* 0x000fe2000fffe03f */
[----:B01----:R-:W-:Y:S01]  /*1b90*/  LOP3.LUT R4, R18, 0x60, RZ, 0xc0, !PT ;  /* 0x0000006012047812 */ /* 0x003fe200078ec0ff */
[----:B------:R-:W-:Y:S01]  /*1ba0*/  IMAD R75, R75, 0x60, RZ ;  /* 0x000000604b4b7824 */ /* 0x000fe200078e02ff */
[----:B------:R-:W-:Y:S01]  /*1bb0*/  LOP3.LUT R0, R0, 0x1, RZ, 0xc0, !PT ;  /* 0x0000000100007812 */ /* 0x000fe200078ec0ff */
[----:B------:R-:W-:Y:S01]  /*1bc0*/  USHF.R.U32.HI UR4, URZ, 0x5, UR39 ;  /* 0x000000053f047899 */ /* 0x000fe20008011627 */
[----:B------:R-:W-:Y:S01]  /*1bd0*/  SHF.R.U32.HI R3, RZ, 0x2, R18 ;  /* 0x00000002ff037819 */ /* 0x000fe20000011612 */
[----:B------:R-:W-:Y:S01]  /*1be0*/  IMAD.SHL.U32 R8, R18, 0x2, RZ ;  /* 0x0000000212087824 */ /* 0x000fe200078e00ff */
[----:B------:R-:W-:Y:S01]  /*1bf0*/  SHF.R.U32.HI R6, RZ, 0x1, R4 ;  /* 0x00000001ff067819 */ /* 0x000fe20000011604 */
[----:B------:R-:W-:Y:S01]  /*1c00*/  IMAD.SHL.U32 R4, R0, 0x40, RZ ;  /* 0x0000004000047824 */ /* 0x000fe200078e00ff */
[----:B------:R-:W-:Y:S01]  /*1c10*/  LOP3.LUT R3, R3, 0x7, RZ, 0xc0, !PT ;  /* 0x0000000703037812 */ /* 0x000fe200078ec0ff */
[----:B------:R-:W-:Y:S01]  /*1c20*/  ULOP3.LUT UR4, UR4, 0x1, URZ, 0xc0, !UPT ;  /* 0x0000000104047892 */ /* 0x000fe2000f8ec03f */
[----:B------:R-:W-:Y:S01]  /*1c30*/  SHF.R.S32.HI R14, RZ, 0x1f, R73 ;  /* 0x0000001fff0e7819 */ /* 0x000fe20000011449 */
[----:B------:R-:W-:Y:S01]  /*1c40*/  ULDC UR8, c[0x0][0x284] ;  /* 0x0000a10000087ab9 */ /* 0x000fe20000000800 */
[--C-:B------:R-:W-:Y:S01]  /*1c50*/  IADD3 R5, RZ, -R6, -R3.reuse ;  /* 0x80000006ff057210 */ /* 0x100fe20007ffe803 */
[----:B------:R-:W-:Y:S01]  /*1c60*/  UISETP.GT.U32.AND UP1, UPT, UR39, 0x1f, UPT ;  /* 0x0000001f2700788c */ /* 0x000fe2000bf24070 */
[----:B------:R-:W-:Y:S01]  /*1c70*/  LOP3.LUT R3, R4, 0x40, R3, 0xe2, !PT ;  /* 0x0000004004037812 */ /* 0x000fe200078ee203 */
[----:B------:R-:W-:Y:S01]  /*1c80*/  UISETP.NE.U32.AND UP0, UPT, UR4, 0x1, UPT ;  /* 0x000000010400788c */ /* 0x000fe2000bf05070 */
[----:B------:R-:W-:Y:S01]  /*1c90*/  LOP3.LUT R4, R18, 0x3, RZ, 0xc0, !PT ;  /* 0x0000000312047812 */ /* 0x000fe200078ec0ff */
[----:B------:R-:W-:Y:S01]  /*1ca0*/  ULDC.64 UR6, c[0x0][0x5d0] ;  /* 0x0001740000067ab9 */ /* 0x000fe20000000a00 */
[C---:B------:R-:W-:Y:S01]  /*1cb0*/  LOP3.LUT R8, R75.reuse, 0x6, R8, 0xf8, !PT ;  /* 0x000000064b087812 */ /* 0x040fe200078ef808 */
[----:B------:R-:W-:Y:S01]  /*1cc0*/  UISETP.LT.U32.AND UP1, UPT, UR40, 0x20, UP1 ;  /* 0x000000202800788c */ /* 0x000fe20008f21070 */
[----:B------:R-:W-:Y:S01]  /*1cd0*/  IMAD R0, R0, -0x40, R5 ;  /* 0xffffffc000007824 */ /* 0x000fe200078e0205 */
[----:B---3--:R-:W-:Y:S01]  /*1ce0*/  ISETP.GE.AND P0, PT, R75, R7, PT ;  /* 0x000000074b00720c */ /* 0x008fe20003f06270 */
[----:B------:R-:W-:Y:S01]  /*1cf0*/  IMAD R12, R4, -0x2, R7 ;  /* 0xfffffffe040c7824 */ /* 0x000fe200078e0207 */
[----:B------:R-:W-:Y:S01]  /*1d00*/  UISETP.GT.U32.AND UP0, UPT, UR40, 0x1f, !UP0 ;  /* 0x0000001f2800788c */ /* 0x000fe2000c704070 */
[----:B------:R-:W-:Y:S01]  /*1d10*/  IMAD.SHL.U32 R7, R74, 0x80, RZ ;  /* 0x000000804a077824 */ /* 0x000fe200078e00ff */
[----:B------:R-:W-:Y:S01]  /*1d20*/  SHF.R.S32.HI R9, RZ, 0x1f, R8 ;  /* 0x0000001fff097819 */ /* 0x000fe20000011408 */
[----:B------:R-:W-:Y:S01]  /*1d30*/  IMAD R4, R14, UR6, RZ ;  /* 0x000000060e047c24 */ /* 0x000fe2000f8e02ff */
[----:B------:R-:W-:Y:S01]  /*1d40*/  USEL UR5, URZ, 0x1, !UP1 ;  /* 0x000000013f057887 */ /* 0x000fe2000c800000 */
[----:B------:R-:W-:Y:S01]  /*1d50*/  IMAD.WIDE R10, R74, 0x80, RZ ;  /* 0x000000804a0a7825 */ /* 0x000fe200078e02ff */
[C---:B------:R-:W-:Y:S01]  /*1d60*/  ISETP.GE.OR P0, PT, R7.reuse, UR8, P0 ;  /* 0x0000000807007c0c */ /* 0x040fe20008706670 */
[----:B------:R-:W-:Y:S01]  /*1d70*/  USEL UR4, URZ, 0x1, !UP0 ;  /* 0x000000013f047887 */ /* 0x000fe2000c000000 */
[----:B------:R-:W-:Y:S01]  /*1d80*/  IADD3 R78, -R7, UR8, R0 ;  /* 0x00000008074e7c10 */ /* 0x000fe2000fffe100 */
[C---:B------:R-:W-:Y:S01]  /*1d90*/  IMAD R13, R73.reuse, UR7, R4 ;  /* 0x00000007490d7c24 */ /* 0x040fe2000f8e0204 */
[----:B------:R-:W-:Y:S01]  /*1da0*/  ULOP3.LUT UR39, UR39, 0x1f, URZ, 0xc0, !UPT ;  /* 0x0000001f27277892 */ /* 0x000fe2000f8ec03f */
[----:B------:R-:W-:Y:S01]  /*1db0*/  IMAD.WIDE.U32 R4, R73, UR6, R8 ;  /* 0x0000000649047c25 */ /* 0x000fe2000f8e0008 */
[----:B------:R-:W-:Y:S01]  /*1dc0*/  ULOP3.LUT UR38, UR4, UR38, UR5, 0x96, !UPT ;  /* 0x0000002604267292 */ /* 0x000fe2000f8e9605 */
[----:B------:R-:W-:-:S02]  /*1dd0*/  LOP3.LUT R21, R10, R3, R6, 0xfe, !PT ;  /* 0x000000030a157212 */ /* 0x000fc400078efe06 */
[----:B------:R-:W-:Y:S02]  /*1de0*/  IMAD.IADD R5, R5, 0x1, R13 ;  /* 0x0000000105057824 */ /* 0x000fe400078e020d */
[----:B------:R-:W-:Y:S02]  /*1df0*/  IMAD.IADD R3, R12, 0x1, -R75 ;  /* 0x000000010c037824 */ /* 0x000fe400078e0a4b */
[----:B------:R-:W-:Y:S01]  /*1e00*/  IMAD.MOV.U32 R0, RZ, RZ, -0x1 ;  /* 0xffffffffff007424 */ /* 0x000fe200078e00ff */
[----:B------:R-:W-:Y:S06]  /*1e10*/  @P0 BRA `(.L_x_29) ;  /* 0x0000002400a00947 */ /* 0x000fec0003800000 */
[----:B------:R-:W0:Y:S01]  /*1e20*/  LDC.64 R12, c[0x0][0x5c8] ;  /* 0x00017200ff0c7b82 */ /* 0x000e220000000a00 */
[----:B------:R-:W-:Y:S01]  /*1e30*/  ULDC.64 UR4, c[0x0][0x5c0] ;  /* 0x0001700000047ab9 */ /* 0x000fe20000000a00 */
[----:B------:R-:W-:Y:S01]  /*1e40*/  BSSY B0, `(.L_x_29) ;  /* 0x0000265000007945 */ /* 0x000fe20003800000 */
[-C--:B0-----:R-:W-:Y:S02]  /*1e50*/  IMAD R6, R11, R12.reuse, RZ ;  /* 0x0000000c0b067224 */ /* 0x081fe400078e02ff */
[----:B------:R-:W-:-:S04]  /*1e60*/  IMAD.WIDE.U32 R4, R21, R12, R4 ;  /* 0x0000000c15047225 */ /* 0x000fc800078e0004 */
[----:B------:R-:W-:Y:S01]  /*1e70*/  IMAD R7, R21, R13, R6 ;  /* 0x0000000d15077224 */ /* 0x000fe200078e0206 */
[----:B------:R-:W-:-:S03]  /*1e80*/  IADD3 R4, P0, R4, UR4, RZ ;  /* 0x0000000404047c10 */ /* 0x000fc6000ff1e0ff */
[----:B------:R-:W-:Y:S01]  /*1e90*/  IMAD.IADD R7, R5, 0x1, R7 ;  /* 0x0000000105077824 */ /* 0x000fe200078e0207 */
[----:B------:R-:W-:-:S04]  /*1ea0*/  LEA R6, P1, R12, R4, 0x3 ;  /* 0x000000040c067211 */ /* 0x000fc800078218ff */
[----:B------:R-:W-:Y:S02]  /*1eb0*/  IADD3.X R5, R7, UR5, RZ, P0, !PT ;  /* 0x0000000507057c10 */ /* 0x000fe400087fe4ff */
[----:B-----5:R-:W-:Y:S02]  /*1ec0*/  ISETP.NE.AND P0, PT, R23, RZ, PT ;  /* 0x000000ff1700720c */ /* 0x020fe40003f05270 */
[----:B------:R-:W-:-:S11]  /*1ed0*/  LEA.HI.X R7, R12, R5, R13, 0x3, P1 ;  /* 0x000000050c077211 */ /* 0x000fd600008f1c0d */
[----:B------:R-:W-:Y:S05]  /*1ee0*/  @!P0 BRA `(.L_x_30) ;  /* 0x0000001c00208947 */ /* 0x000fea0003800000 */
[----:B------:R-:W0:Y:S01]  /*1ef0*/  LDC.64 R74, c[0x0][0x5b0] ;  /* 0x00016c00ff4a7b82 */ /* 0x000e220000000a00 */
[----:B------:R-:W-:Y:S01]  /*1f00*/  ULDC.64 UR4, c[0x0][0x5b8] ;  /* 0x00016e0000047ab9 */ /* 0x000fe20000000a00 */
[----:B------:R-:W-:Y:S01]  /*1f10*/  ISETP.GE.AND P1, PT, R78, 0x1, PT ;  /* 0x000000014e00780c */ /* 0x000fe20003f26270 */
[----:B------:R-:W-:Y:S01]  /*1f20*/  IMAD R10, R14, UR4, RZ ;  /* 0x000000040e0a7c24 */ /* 0x000fe2000f8e02ff */
[----:B------:R-:W-:Y:S01]  /*1f30*/  BSSY B1, `(.L_x_31) ;  /* 0x000000e000017945 */ /* 0x000fe20003800000 */
[----:B------:R-:W-:Y:S01]  /*1f40*/  IMAD.WIDE.U32 R14, R73, UR4, R8 ;  /* 0x00000004490e7c25 */ /* 0x000fe2000f8e0008 */
[----:B------:R-:W-:Y:S02]  /*1f50*/  ISETP.LT.OR P5, PT, R3, 0x1, !P1 ;  /* 0x000000010300780c */ /* 0x000fe40004fa1670 */
[----:B------:R-:W1:Y:S01]  /*1f60*/  LDC.64 R76, c[0x0][0x5a8] ;  /* 0x00016a00ff4c7b82 */ /* 0x000e620000000a00 */
[----:B------:R-:W-:Y:S02]  /*1f70*/  IMAD R13, R73, UR5, R10 ;  /* 0x00000005490d7c24 */ /* 0x000fe4000f8e020a */
[----:B------:R-:W-:-:S02]  /*1f80*/  IMAD.MOV.U32 R12, RZ, RZ, R14 ;  /* 0x000000ffff0c7224 */ /* 0x000fc400078e000e */
[----:B------:R-:W-:Y:S02]  /*1f90*/  IMAD.IADD R13, R15, 0x1, R13 ;  /* 0x000000010f0d7824 */ /* 0x000fe400078e020d */
[-C--:B0-----:R-:W-:Y:S02]  /*1fa0*/  IMAD R10, R11, R74.reuse, RZ ;  /* 0x0000004a0b0a7224 */ /* 0x081fe400078e02ff */
[----:B------:R-:W-:-:S04]  /*1fb0*/  IMAD.WIDE.U32 R8, R21, R74, R12 ;  /* 0x0000004a15087225 */ /* 0x000fc800078e000c */
[----:B------:R-:W-:Y:S01]  /*1fc0*/  IMAD R73, R21, R75, R10 ;  /* 0x0000004b15497224 */ /* 0x000fe200078e020a */
[----:B-1----:R-:W-:-:S04]  /*1fd0*/  IADD3 R8, P0, R8, R76, RZ ;  /* 0x0000004c08087210 */ /* 0x002fc80007f1e0ff */
[----:B------:R-:W-:Y:S01]  /*1fe0*/  IADD3.X R9, R77, R9, R73, P0, !PT ;  /* 0x000000094d097210 */ /* 0x000fe200007fe449 */
[----:B------:R-:W-:Y:S08]  /*1ff0*/  @P5 BRA `(.L_x_32) ;  /* 0x0000000000045947 */ /* 0x000ff00003800000 */
[----:B------:R0:W5:Y:S02]  /*2000*/  LDG.E.U8 R72, desc[UR36][R8.64] ;  /* 0x0000002408487981 */ /* 0x000164000c1e1100 */
.L_x_32:
[----:B------:R-:W-:Y:S05]  /*2010*/  BSYNC B1 ;  /* 0x0000000000017941 */ /* 0x000fea0003800000 */
.L_x_31:
[----:B-----5:R-:W-:Y:S01]  /*2020*/  LOP3.LUT R15, R72, 0xffff, RZ, 0xc0, !PT ;  /* 0x0000ffff480f7812 */ /* 0x020fe200078ec0ff */
[C---:B------:R-:W-:Y:S01]  /*2030*/  IMAD.SHL.U32 R10, R74.reuse, 0x8, RZ ;  /* 0x000000084a0a7824 */ /* 0x040fe200078e00ff */
[----:B------:R-:W-:Y:S01]  /*2040*/  SHF.L.U64.HI R11, R74, 0x3, R75 ;  /* 0x000000034a0b7819 */ /* 0x000fe2000001024b */
[----:B------:R-:W-:Y:S01]  /*2050*/  BSSY B1, `(.L_x_33) ;  /* 0x000000e000017945 */ /* 0x000fe20003800000 */
[----:B------:R-:W-:Y:S02]  /*2060*/  PRMT R20, R15, 0x8880, RZ ;  /* 0x000088800f147816 */ /* 0x000fe400000000ff */
[----:B------:R-:W-:Y:S01]  /*2070*/  ISETP.LT.OR P2, PT, R3, 0x2, !P1 ;  /* 0x000000020300780c */ /* 0x000fe20004f41670 */
[----:B------:R-:W-:Y:S01]  /*2080*/  IMAD.WIDE.U32 R10, R21, R74, R10 ;  /* 0x0000004a150a7225 */ /* 0x000fe200078e000a */
[----:B------:R-:W-:-:S03]  /*2090*/  ISETP.GE.AND P0, PT, R78, 0x9, PT ;  /* 0x000000094e00780c */ /* 0x000fc60003f06270 */
[----:B------:R-:W-:Y:S01]  /*20a0*/  IMAD R15, R20, R23, RZ ;  /* 0x00000017140f7224 */ /* 0x000fe200078e02ff */
[----:B------:R-:W-:Y:S01]  /*20b0*/  IADD3 R10, P3, P4, R14, R76, R10 ;  /* 0x0000004c0e0a7210 */ /* 0x000fe20007c7e00a */
[----:B------:R-:W-:Y:S02]  /*20c0*/  IMAD.IADD R20, R73, 0x1, R11 ;  /* 0x0000000149147824 */ /* 0x000fe400078e020b */
[----:B------:R-:W-:-:S05]  /*20d0*/  @!P5 IMAD R21, R24, R22, R15 ;  /* 0x000000161815d224 */ /* 0x000fca00078e020f */
[----:B------:R1:W-:Y:S01]  /*20e0*/  @!P5 STG.E.U8 desc[UR36][R4.64], R21 ;  /* 0x000000150400d986 */ /* 0x0003e2000c101124 */
[----:B------:R-:W-:Y:S05]  /*20f0*/  @P2 BRA `(.L_x_34) ;  /* 0x00000000000c2947 */ /* 0x000fea0003800000 */
[----:B------:R-:W2:Y:S02]  /*2100*/  LDG.E.U8 R72, desc[UR36][R8.64+0x1] ;  /* 0x0000012408487981 */ /* 0x000ea4000c1e1100 */
[----:B--2---:R-:W-:-:S05]  /*2110*/  PRMT R14, R72, 0x8880, RZ ;  /* 0x00008880480e7816 */ /* 0x004fca00000000ff */
[----:B------:R-:W-:-:S07]  /*2120*/  IMAD R15, R14, R23, RZ ;  /* 0x000000170e0f7224 */ /* 0x000fce00078e02ff */
.L_x_34:
[----:B------:R-:W-:Y:S05]  /*2130*/  BSYNC B1 ;  /* 0x0000000000017941 */ /* 0x000fea0003800000 */
.L_x_33:
[----:B------:R-:W-:Y:S01]  /*2140*/  ISETP.LT.OR P5, PT, R3, 0x1, !P0 ;  /* 0x000000010300780c */ /* 0x000fe200047a1670 */
[----:B------:R-:W-:Y:S01]  /*2150*/  @!P2 IMAD R25, R25, R22, R15 ;  /* 0x000000161919a224 */ /* 0x000fe200078e020f */
[----:B------:R-:W-:Y:S01]  /*2160*/  BSSY B1, `(.L_x_35) ;  /* 0x000000a000017945 */ /* 0x000fe20003800000 */
[----:B------:R-:W-:Y:S02]  /*2170*/  IADD3.X R11, R13, R77, R20, P3, P4 ;  /* 0x0000004d0d0b7210 */ /* 0x000fe40001fe8414 */
[C---:B------:R-:W-:Y:S01]  /*2180*/  ISETP.LT.OR P3, PT, R3.reuse, 0x2, !P0 ;  /* 0x000000020300780c */ /* 0x040fe20004761670 */
[----:B------:R2:W-:Y:S01]  /*2190*/  @!P2 STG.E.U8 desc[UR36][R4.64+0x1], R25 ;  /* 0x000001190400a986 */ /* 0x0005e2000c101124 */
[C---:B------:R-:W-:Y:S02]  /*21a0*/  ISETP.LT.OR P4, PT, R3.reuse, 0x9, !P1 ;  /* 0x000000090300780c */ /* 0x040fe40004f81670 */
[----:B------:R-:W-:-:S04]  /*21b0*/  ISETP.LT.OR P2, PT, R3, 0xa, !P1 ;  /* 0x0000000a0300780c */ /* 0x000fc80004f41670 */
[----:B------:R-:W-:Y:S09]  /*21c0*/  @P5 BRA `(.L_x_36) ;  /* 0x00000000000c5947 */ /* 0x000ff20003800000 */
[----:B------:R-:W3:Y:S02]  /*21d0*/  LDG.E.U8 R72, desc[UR36][R10.64] ;  /* 0x000000240a487981 */ /* 0x000ee4000c1e1100 */
[----:B---3--:R-:W-:-:S05]  /*21e0*/  PRMT R12, R72, 0x8880, RZ ;  /* 0x00008880480c7816 */ /* 0x008fca00000000ff */
[----:B------:R-:W-:-:S07]  /*21f0*/  IMAD R15, R12, R23, RZ ;  /* 0x000000170c0f7224 */ /* 0x000fce00078e02ff */
.L_x_36:
[----:B------:R-:W-:Y:S05]  /*2200*/  BSYNC B1 ;  /* 0x0000000000017941 */ /* 0x000fea0003800000 */
.L_x_35:
[----:B------:R-:W-:Y:S01]  /*2210*/  @!P5 IMAD R13, R26, R22, R15 ;  /* 0x000000161a0dd224 */ /* 0x000fe200078e020f */
[----:B------:R-:W-:Y:S04]  /*2220*/  BSSY B1, `(.L_x_37) ;  /* 0x0000006000017945 */ /* 0x000fe80003800000 */
[----:B------:R3:W-:Y:S01]  /*2230*/  @!P5 STG.E.U8 desc[UR36][R6.64], R13 ;  /* 0x0000000d0600d986 */ /* 0x0007e2000c101124 */
[----:B------:R-:W-:Y:S05]  /*2240*/  @P3 BRA `(.L_x_38) ;  /* 0x00000000000c3947 */ /* 0x000fea0003800000 */
[----:B------:R-:W4:Y:S02]  /*2250*/  LDG.E.U8 R72, desc[UR36][R10.64+0x1] ;  /* 0x000001240a487981 */ /* 0x000f24000c1e1100 */
[----:B----4-:R-:W-:-:S05]  /*2260*/  PRMT R12, R72, 0x8880, RZ ;  /* 0x00008880480c7816 */ /* 0x010fca00000000ff */
[----:B------:R-:W-:-:S07]  /*2270*/  IMAD R15, R12, R23, RZ ;  /* 0x000000170c0f7224 */ /* 0x000fce00078e02ff */
.L_x_38:
[----:B------:R-:W-:Y:S05]  /*2280*/  BSYNC B1 ;  /* 0x0000000000017941 */ /* 0x000fea0003800000 */
.L_x_37:
[----:B------:R-:W-:Y:S01]  /*2290*/  @!P3 IMAD R27, R27, R22, R15 ;  /* 0x000000161b1bb224 */ /* 0x000fe200078e020f */
[----:B------:R-:W-:Y:S04]  /*22a0*/  BSSY B1, `(.L_x_39) ;  /* 0x0000006000017945 */ /* 0x000fe80003800000 */
[----:B------:R4:W-:Y:S01]  /*22b0*/  @!P3 STG.E.U8 desc[UR36][R6.64+0x1], R27 ;  /* 0x0000011b0600b986 */ /* 0x0009e2000c101124 */
[----:B------:R-:W-:Y:S05]  /*22c0*/  @P4 BRA `(.L_x_40) ;  /* 0x00000000000c4947 */ /* 0x000fea0003800000 */
[----:B------:R-:W5:Y:S02]  /*22d0*/  LDG.E.U8 R72, desc[UR36][R8.64+0x8] ;  /* 0x0000082408487981 */ /* 0x000f64000c1e1100 */
[----:B-----5:R-:W-:-:S05]  /*22e0*/  PRMT R12, R72, 0x8880, RZ ;  /* 0x00008880480c7816 */ /* 0x020fca00000000ff */
[----:B------:R-:W-:-:S07]  /*22f0*/  IMAD R15, R12, R23, RZ ;  /* 0x000000170c0f7224 */ /* 0x000fce00078e02ff */
.L_x_40:
[----:B------:R-:W-:Y:S05]  /*2300*/  BSYNC B1 ;  /* 0x0000000000017941 */ /* 0x000fea0003800000 */
.L_x_39:
[----:B---3--:R-:W-:Y:S01]  /*2310*/  @!P4 IMAD R13, R28, R22, R15 ;  /* 0x000000161c0dc224 */ /* 0x008fe200078e020f */
[----:B------:R-:W-:Y:S04]  /*2320*/  BSSY B1, `(.L_x_41) ;  /* 0x0000006000017945 */ /* 0x000fe80003800000 */
[----:B------:R3:W-:Y:S01]  /*2330*/  @!P4 STG.E.U8 desc[UR36][R4.64+0x8], R13 ;  /* 0x0000080d0400c986 */ /* 0x0007e2000c101124 */
[----:B------:R-:W-:Y:S05]  /*2340*/  @P2 BRA `(.L_x_42) ;  /* 0x00000000000c2947 */ /* 0x000fea0003800000 */
[----:B------:R-:W5:Y:S02]  /*2350*/  LDG.E.U8 R72, desc[UR36][R8.64+0x9] ;  /* 0x0000092408487981 */ /* 0x000f64000c1e1100 */
[----:B-----5:R-:W-:-:S05]  /*2360*/  PRMT R12, R72, 0x8880, RZ ;  /* 0x00008880480c7816 */ /* 0x020fca00000000ff */
[----:B------:R-:W-:-:S07]  /*2370*/  IMAD R15, R12, R23, RZ ;  /* 0x000000170c0f7224 */ /* 0x000fce00078e02ff */
.L_x_42:
[----:B------:R-:W-:Y:S05]  /*2380*/  BSYNC B1 ;  /* 0x0000000000017941 */ /* 0x000fea0003800000 */
.L_x_41:
[----:B------:R-:W-:Y:S01]  /*2390*/  ISETP.LT.OR P4, PT, R3, 0x9, !P0 ;  /* 0x000000090300780c */ /* 0x000fe20004781670 */
[----:B------:R-:W-:Y:S01]  /*23a0*/  @!P2 IMAD R29, R29, R22, R15 ;  /* 0x000000161d1da224 */ /* 0x000fe200078e020f */
[----:B------:R-:W-:Y:S01]  /*23b0*/  BSSY B1, `(.L_x_43) ;  /* 0x0000009000017945 */ /* 0x000fe20003800000 */
[C---:B------:R-:W-:Y:S02]  /*23c0*/  ISETP.LT.OR P3, PT, R3.reuse, 0xa, !P0 ;  /* 0x0000000a0300780c */ /* 0x040fe40004761670 */
[C---:B------:R-:W-:Y:S01]  /*23d0*/  ISETP.LT.OR P5, PT, R3.reuse, 0x11, !P1 ;  /* 0x000000110300780c */ /* 0x040fe20004fa1670 */
[----:B------:R0:W-:Y:S01]  /*23e0*/  @!P2 STG.E.U8 desc[UR36][R4.64+0x9], R29 ;  /* 0x0000091d0400a986 */ /* 0x0001e2000c101124 */
[----:B------:R-:W-:-:S06]  /*23f0*/  ISETP.LT.OR P2, PT, R3, 0x12, !P1 ;  /* 0x000000120300780c */ /* 0x000fcc0004f41670 */
[----:B------:R-:W-:Y:S07]  /*2400*/  @P4 BRA `(.L_x_44) ;  /* 0x00000000000c4947 */ /* 0x000fee0003800000 */
[----:B------:R-:W5:Y:S02]  /*2410*/  LDG.E.U8 R72, desc[UR36][R10.64+0x8] ;  /* 0x000008240a487981 */ /* 0x000f64000c1e1100 */
[----:B-----5:R-:W-:-:S05]  /*2420*/  PRMT R12, R72, 0x8880, RZ ;  /* 0x00008880480c7816 */ /* 0x020fca00000000ff */
[----:B------:R-:W-:-:S07]  /*2430*/  IMAD R15, R12, R23, RZ ;  /* 0x000000170c0f7224 */ /* 0x000fce00078e02ff */
.L_x_44:
[----:B------:R-:W-:Y:S05]  /*2440*/  BSYNC B1 ;  /* 0x0000000000017941 */ /* 0x000fea0003800000 */
.L_x_43:
[----:B---3--:R-:W-:Y:S01]  /*2450*/  @!P4 IMAD R13, R30, R22, R15 ;  /* 0x000000161e0dc224 */ /* 0x008fe200078e020f */
[----:B------:R-:W-:Y:S04]  /*2460*/  BSSY B1, `(.L_x_45) ;  /* 0x0000006000017945 */ /* 0x000fe80003800000 */
[----:B------:R3:W-:Y:S01]  /*2470*/  @!P4 STG.E.U8 desc[UR36][R6.64+0x8], R13 ;  /* 0x0000080d0600c986 */ /* 0x0007e2000c101124 */
[----:B------:R-:W-:Y:S05]  /*2480*/  @P3 BRA `(.L_x_46) ;  /* 0x00000000000c3947 */ /* 0x000fea0003800000 */
[----:B------:R-:W5:Y:S02]  /*2490*/  LDG.E.U8 R72, desc[UR36][R10.64+0x9] ;  /* 0x000009240a487981 */ /* 0x000f64000c1e1100 */
[----:B-----5:R-:W-:-:S05]  /*24a0*/  PRMT R12, R72, 0x8880, RZ ;  /* 0x00008880480c7816 */ /* 0x020fca00000000ff */
[----:B------:R-:W-:-:S07]  /*24b0*/  IMAD R15, R12, R23, RZ ;  /* 0x000000170c0f7224 */ /* 0x000fce00078e02ff */
.L_x_46:
[----:B------:R-:W-:Y:S05]  /*24c0*/  BSYNC B1 ;  /* 0x0000000000017941 */ /* 0x000fea0003800000 */
.L_x_45:
[----:B------:R-:W-:Y:S01]  /*24d0*/  @!P3 IMAD R31, R31, R22, R15 ;  /* 0x000000161f1fb224 */ /* 0x000fe200078e020f */
[----:B------:R-:W-:Y:S04]  /*24e0*/  BSSY B1, `(.L_x_47) ;  /* 0x0000006000017945 */ /* 0x000fe80003800000 */
[----:B------:R0:W-:Y:S01]  /*24f0*/  @!P3 STG.E.U8 desc[UR36][R6.64+0x9], R31 ;  /* 0x0000091f0600b986 */ /* 0x0001e2000c101124 */
[----:B------:R-:W-:Y:S05]  /*2500*/  @P5 BRA `(.L_x_48) ;  /* 0x00000000000c5947 */ /* 0x000fea0003800000 */
[----:B------:R-:W5:Y:S02]  /*2510*/  LDG.E.U8 R72, desc[UR36][R8.64+0x10] ;  /* 0x0000102408487981 */ /* 0x000f64000c1e1100 */
[----:B-----5:R-:W-:-:S05]  /*2520*/  PRMT R12, R72, 0x8880, RZ ;  /* 0x00008880480c7816 */ /* 0x020fca00000000ff */
[----:B------:R-:W-:-:S07]  /*2530*/  IMAD R15, R12, R23, RZ ;  /* 0x000000170c0f7224 */ /* 0x000fce00078e02ff */
.L_x_48:
[----:B------:R-:W-:Y:S05]  /*2540*/  BSYNC B1 ;  /* 0x0000000000017941 */ /* 0x000fea0003800000 */
.L_x_47:
[----:B---3--:R-:W-:Y:S01]  /*2550*/  @!P5 IMAD R13, R32, R22, R15 ;  /* 0x00000016200dd224 */ /* 0x008fe200078e020f */
[----:B------:R-:W-:Y:S04]  /*2560*/  BSSY B1, `(.L_x_49) ;  /* 0x0000006000017945 */ /* 0x000fe80003800000 */
[----:B------:R3:W-:Y:S01]  /*2570*/  @!P5 STG.E.U8 desc[UR36][R4.64+0x10], R13 ;  /* 0x0000100d0400d986 */ /* 0x0007e2000c101124 */
[----:B------:R-:W-:Y:S05]  /*2580*/  @P2 BRA `(.L_x_50) ;  /* 0x00000000000c2947 */ /* 0x000fea0003800000 */
[----:B------:R-:W5:Y:S02]  /*2590*/  LDG.E.U8 R72, desc[UR36][R8.64+0x11] ;  /* 0x0000112408487981 */ /* 0x000f64000c1e1100 */
[----:B-----5:R-:W-:-:S05]  /*25a0*/  PRMT R12, R72, 0x8880, RZ ;  /* 0x00008880480c7816 */ /* 0x020fca00000000ff */
[----:B------:R-:W-:-:S07]  /*25b0*/  IMAD R15, R12, R23, RZ ;  /* 0x000000170c0f7224 */ /* 0x000fce00078e02ff */
.L_x_50:
[----:B------:R-:W-:Y:S05]  /*25c0*/  BSYNC B1 ;  /* 0x0000000000017941 */ /* 0x000fea0003800000 */
.L_x_49:
        /* <DEDUP_REMOVED lines=11> */
.L_x_52:
[----:B------:R-:W-:Y:S05]  /*2680*/  BSYNC B1 ;  /* 0x0000000000017941 */ /* 0x000fea0003800000 */
.L_x_51:
[----:B---3--:R-:W-:Y:S01]  /*2690*/  @!P4 IMAD R13, R34, R22, R15 ;  /* 0x00000016220dc224 */ /* 0x008fe200078e020f */
[----:B------:R-:W-:Y:S04]  /*26a0*/  BSSY B1, `(.L_x_53) ;  /* 0x0000006000017945 */ /* 0x000fe80003800000 */
[----:B------:R3:W-:Y:S01]  /*26b0*/  @!P4 STG.E.U8 desc[UR36][R6.64+0x10], R13 ;  /* 0x0000100d0600c986 */ /* 0x0007e2000c101124 */
[----:B------:R-:W-:Y:S05]  /*26c0*/  @P3 BRA `(.L_x_54) ;  /* 0x00000000000c3947 */ /* 0x000fea0003800000 */
[----:B------:R-:W5:Y:S02]  /*26d0*/  LDG.E.U8 R72, desc[UR36][R10.64+0x11] ;  /* 0x000011240a487981 */ /* 0x000f64000c1e1100 */
[----:B-----5:R-:W-:-:S05]  /*26e0*/  PRMT R12, R72, 0x8880, RZ ;  /* 0x00008880480c7816 */ /* 0x020fca00000000ff */
[----:B------:R-:W-:-:S07]  /*26f0*/  IMAD R15, R12, R23, RZ ;  /* 0x000000170c0f7224 */ /* 0x000fce00078e02ff */
.L_x_54:
[----:B------:R-:W-:Y:S05]  /*2700*/  BSYNC B1 ;  /* 0x0000000000017941 */ /* 0x000fea0003800000 */
.L_x_53:
[----:B------:R-:W-:Y:S01]  /*2710*/  @!P3 IMAD R35, R35, R22, R15 ;  /* 0x000000162323b224 */ /* 0x000fe200078e020f */
[----:B------:R-:W-:Y:S04]  /*2720*/  BSSY B1, `(.L_x_55) ;  /* 0x0000006000017945 */ /* 0x000fe80003800000 */
[----:B------:R0:W-:Y:S01]  /*2730*/  @!P3 STG.E.U8 desc[UR36][R6.64+0x11], R35 ;  /* 0x000011230600b986 */ /* 0x0001e2000c101124 */
[----:B------:R-:W-:Y:S05]  /*2740*/  @P5 BRA `(.L_x_56) ;  /* 0x00000000000c5947 */ /* 0x000fea0003800000 */
[----:B------:R-:W5:Y:S02]  /*2750*/  LDG.E.U8 R72, desc[UR36][R8.64+0x18] ;  /* 0x0000182408487981 */ /* 0x000f64000c1e1100 */
[----:B-----5:R-:W-:-:S05]  /*2760*/  PRMT R12, R72, 0x8880, RZ ;  /* 0x00008880480c7816 */ /* 0x020fca00000000ff */
[----:B------:R-:W-:-:S07]  /*2770*/  IMAD R15, R12, R23, RZ ;  /* 0x000000170c0f7224 */ /* 0x000fce00078e02ff */
.L_x_56:
[----:B------:R-:W-:Y:S05]  /*2780*/  BSYNC B1 ;  /* 0x0000000000017941 */ /* 0x000fea0003800000 */
.L_x_55:
[----:B---3--:R-:W-:Y:S01]  /*2790*/  @!P5 IMAD R13, R36, R22, R15 ;  /* 0x00000016240dd224 */ /* 0x008fe200078e020f */
[----:B------:R-:W-:Y:S04]  /*27a0*/  BSSY B1, `(.L_x_57) ;  /* 0x0000006000017945 */ /* 0x000fe80003800000 */
[----:B------:R3:W-:Y:S01]  /*27b0*/  @!P5 STG.E.U8 desc[UR36][R4.64+0x18], R13 ;  /* 0x0000180d0400d986 */ /* 0x0007e2000c101124 */
[----:B------:R-:W-:Y:S05]  /*27c0*/  @P2 BRA `(.L_x_58) ;  /* 0x00000000000c2947 */ /* 0x000fea0003800000 */
[----:B------:R-:W5:Y:S02]  /*27d0*/  LDG.E.U8 R72, desc[UR36][R8.64+0x19] ;  /* 0x0000192408487981 */ /* 0x000f64000c1e1100 */
[----:B-----5:R-:W-:-:S05]  /*27e0*/  PRMT R12, R72, 0x8880, RZ ;  /* 0x00008880480c7816 */ /* 0x020fca00000000ff */
[----:B------:R-:W-:-:S07]  /*27f0*/  IMAD R15, R12, R23, RZ ;  /* 0x000000170c0f7224 */ /* 0x000fce00078e02ff */
.L_x_58:
[----:B------:R-:W-:Y:S05]  /*2800*/  BSYNC B1 ;  /* 0x0000000000017941 */ /* 0x000fea0003800000 */
.L_x_57:
        /* <DEDUP_REMOVED lines=11> */
.L_x_60:
[----:B------:R-:W-:Y:S05]  /*28c0*/  BSYNC B1 ;  /* 0x0000000000017941 */ /* 0x000fea0003800000 */
.L_x_59:
[----:B---3--:R-:W-:Y:S01]  /*28d0*/  @!P4 IMAD R13, R38, R22, R15 ;  /* 0x00000016260dc224 */ /* 0x008fe200078e020f */
[----:B------:R-:W-:Y:S04]  /*28e0*/  BSSY B1, `(.L_x_61) ;  /* 0x0000006000017945 */ /* 0x000fe80003800000 */
[----:B------:R3:W-:Y:S01]  /*28f0*/  @!P4 STG.E.U8 desc[UR36][R6.64+0x18], R13 ;  /* 0x0000180d0600c986 */ /* 0x0007e2000c101124 */
[----:B------:R-:W-:Y:S05]  /*2900*/  @P3 BRA `(.L_x_62) ;  /* 0x00000000000c3947 */ /* 0x000fea0003800000 */
[----:B------:R-:W5:Y:S02]  /*2910*/  LDG.E.U8 R72, desc[UR36][R10.64+0x19] ;  /* 0x000019240a487981 */ /* 0x000f64000c1e1100 */
[----:B-----5:R-:W-:-:S05]  /*2920*/  PRMT R12, R72, 0x8880, RZ ;  /* 0x00008880480c7816 */ /* 0x020fca00000000ff */
[----:B------:R-:W-:-:S07]  /*2930*/  IMAD R15, R12, R23, RZ ;  /* 0x000000170c0f7224 */ /* 0x000fce00078e02ff */
.L_x_62:
[----:B------:R-:W-:Y:S05]  /*2940*/  BSYNC B1 ;  /* 0x0000000000017941 */ /* 0x000fea0003800000 */
.L_x_61:
[----:B------:R-:W-:Y:S01]  /*2950*/  @!P3 IMAD R39, R39, R22, R15 ;  /* 0x000000162727b224 */ /* 0x000fe200078e020f */
[----:B------:R-:W-:Y:S04]  /*2960*/  BSSY B1, `(.L_x_63) ;  /* 0x0000006000017945 */ /* 0x000fe80003800000 */
[----:B------:R0:W-:Y:S01]  /*2970*/  @!P3 STG.E.U8 desc[UR36][R6.64+0x19], R39 ;  /* 0x000019270600b986 */ /* 0x0001e2000c101124 */
[----:B------:R-:W-:Y:S05]  /*2980*/  @P5 BRA `(.L_x_64) ;  /* 0x00000000000c5947 */ /* 0x000fea0003800000 */
[----:B------:R-:W5:Y:S02]  /*2990*/  LDG.E.U8 R72, desc[UR36][R8.64+0x20] ;  /* 0x0000202408487981 */ /* 0x000f64000c1e1100 */
[----:B-----5:R-:W-:-:S05]  /*29a0*/  PRMT R12, R72, 0x8880, RZ ;  /* 0x00008880480c7816 */ /* 0x020fca00000000ff */
[----:B------:R-:W-:-:S07]  /*29b0*/  IMAD R15, R12, R23, RZ ;  /* 0x000000170c0f7224 */ /* 0x000fce00078e02ff */
.L_x_64:
[----:B------:R-:W-:Y:S05]  /*29c0*/  BSYNC B1 ;  /* 0x0000000000017941 */ /* 0x000fea0003800000 */
.L_x_63:
[----:B---3--:R-:W-:Y:S01]  /*29d0*/  @!P5 IMAD R13, R40, R22, R15 ;  /* 0x00000016280dd224 */ /* 0x008fe200078e020f */
[----:B------:R-:W-:Y:S04]  /*29e0*/  BSSY B1, `(.L_x_65) ;  /* 0x0000006000017945 */ /* 0x000fe80003800000 */
[----:B------:R3:W-:Y:S01]  /*29f0*/  @!P5 STG.E.U8 desc[UR36][R4.64+0x20], R13 ;  /* 0x0000200d0400d986 */ /* 0x0007e2000c101124 */
[----:B------:R-:W-:Y:S05]  /*2a00*/  @P2 BRA `(.L_x_66) ;  /* 0x00000000000c2947 */ /* 0x000fea0003800000 */
[----:B------:R-:W5:Y:S02]  /*2a10*/  LDG.E.U8 R72, desc[UR36][R8.64+0x21] ;  /* 0x0000212408487981 */ /* 0x000f64000c1e1100 */
[----:B-----5:R-:W-:-:S05]  /*2a20*/  PRMT R12, R72, 0x8880, RZ ;  /* 0x00008880480c7816 */ /* 0x020fca00000000ff */
[----:B------:R-:W-:-:S07]  /*2a30*/  IMAD R15, R12, R23, RZ ;  /* 0x000000170c0f7224 */ /* 0x000fce00078e02ff */
.L_x_66:
[----:B------:R-:W-:Y:S05]  /*2a40*/  BSYNC B1 ;  /* 0x0000000000017941 */ /* 0x000fea0003800000 */
.L_x_65:
        /* <DEDUP_REMOVED lines=11> */
.L_x_68:
[----:B------:R-:W-:Y:S05]  /*2b00*/  BSYNC B1 ;  /* 0x0000000000017941 */ /* 0x000fea0003800000 */
.L_x_67:
[----:B---3--:R-:W-:Y:S01]  /*2b10*/  @!P4 IMAD R13, R42, R22, R15 ;  /* 0x000000162a0dc224 */ /* 0x008fe200078e020f */
[----:B------:R-:W-:Y:S04]  /*2b20*/  BSSY B1, `(.L_x_69) ;  /* 0x0000006000017945 */ /* 0x000fe80003800000 */
[----:B------:R3:W-:Y:S01]  /*2b30*/  @!P4 STG.E.U8 desc[UR36][R6.64+0x20], R13 ;  /* 0x0000200d0600c986 */ /* 0x0007e2000c101124 */
[----:B------:R-:W-:Y:S05]  /*2b40*/  @P3 BRA `(.L_x_70) ;  /* 0x00000000000c3947 */ /* 0x000fea0003800000 */
[----:B------:R-:W5:Y:S02]  /*2b50*/  LDG.E.U8 R72, desc[UR36][R10.64+0x21] ;  /* 0x000021240a487981 */ /* 0x000f64000c1e1100 */
[----:B-----5:R-:W-:-:S05]  /*2b60*/  PRMT R12, R72, 0x8880, RZ ;  /* 0x00008880480c7816 */ /* 0x020fca00000000ff */
[----:B------:R-:W-:-:S07]  /*2b70*/  IMAD R15, R12, R23, RZ ;  /* 0x000000170c0f7224 */ /* 0x000fce00078e02ff */
.L_x_70:
[----:B------:R-:W-:Y:S05]  /*2b80*/  BSYNC B1 ;  /* 0x0000000000017941 */ /* 0x000fea0003800000 */
.L_x_69:
[----:B------:R-:W-:Y:S01]  /*2b90*/  @!P3 IMAD R43, R43, R22, R15 ;  /* 0x000000162b2bb224 */ /* 0x000fe200078e020f */
[----:B------:R-:W-:Y:S04]  /*2ba0*/  BSSY B1, `(.L_x_71) ;  /* 0x0000006000017945 */ /* 0x000fe80003800000 */
[----:B------:R0:W-:Y:S01]  /*2bb0*/  @!P3 STG.E.U8 desc[UR36][R6.64+0x21], R43 ;  /* 0x0000212b0600b986 */ /* 0x0001e2000c101124 */
[----:B------:R-:W-:Y:S05]  /*2bc0*/  @P5 BRA `(.L_x_72) ;  /* 0x00000000000c5947 */ /* 0x000fea0003800000 */
[----:B------:R-:W5:Y:S02]  /*2bd0*/  LDG.E.U8 R72, desc[UR36][R8.64+0x28] ;  /* 0x0000282408487981 */ /* 0x000f64000c1e1100 */
[----:B-----5:R-:W-:-:S05]  /*2be0*/  PRMT R12, R72, 0x8880, RZ ;  /* 0x00008880480c7816 */ /* 0x020fca00000000ff */
[----:B------:R-:W-:-:S07]  /*2bf0*/  IMAD R15, R12, R23, RZ ;  /* 0x000000170c0f7224 */ /* 0x000fce00078e02ff */
.L_x_72:
[----:B------:R-:W-:Y:S05]  /*2c00*/  BSYNC B1 ;  /* 0x0000000000017941 */ /* 0x000fea0003800000 */
.L_x_71:
[----:B---3--:R-:W-:Y:S01]  /*2c10*/  @!P5 IMAD R13, R44, R22, R15 ;  /* 0x000000162c0dd224 */ /* 0x008fe200078e020f */
[----:B------:R-:W-:Y:S04]  /*2c20*/  BSSY B1, `(.L_x_73) ;  /* 0x0000006000017945 */ /* 0x000fe80003800000 */
[----:B------:R3:W-:Y:S01]  /*2c30*/  @!P5 STG.E.U8 desc[UR36][R4.64+0x28], R13 ;  /* 0x0000280d0400d986 */ /* 0x0007e2000c101124 */
[----:B------:R-:W-:Y:S05]  /*2c40*/  @P2 BRA `(.L_x_74) ;  /* 0x00000000000c2947 */ /* 0x000fea0003800000 */
[----:B------:R-:W5:Y:S02]  /*2c50*/  LDG.E.U8 R72, desc[UR36][R8.64+0x29] ;  /* 0x0000292408487981 */ /* 0x000f64000c1e1100 */
[----:B-----5:R-:W-:-:S05]  /*2c60*/  PRMT R12, R72, 0x8880, RZ ;  /* 0x00008880480c7816 */ /* 0x020fca00000000ff */
[----:B------:R-:W-:-:S07]  /*2c70*/  IMAD R15, R12, R23, RZ ;  /* 0x000000170c0f7224 */ /* 0x000fce00078e02ff */
.L_x_74:
[----:B------:R-:W-:Y:S05]  /*2c80*/  BSYNC B1 ;  /* 0x0000000000017941 */ /* 0x000fea0003800000 */
.L_x_73:
        /* <DEDUP_REMOVED lines=11> */
.L_x_76:
[----:B------:R-:W-:Y:S05]  /*2d40*/  BSYNC B1 ;  /* 0x0000000000017941 */ /* 0x000fea0003800000 */
.L_x_75:
[----:B---3--:R-:W-:Y:S01]  /*2d50*/  @!P4 IMAD R13, R46, R22, R15 ;  /* 0x000000162e0dc224 */ /* 0x008fe200078e020f */
[----:B------:R-:W-:Y:S04]  /*2d60*/  BSSY B1, `(.L_x_77) ;  /* 0x0000006000017945 */ /* 0x000fe80003800000 */
[----:B------:R3:W-:Y:S01]  /*2d70*/  @!P4 STG.E.U8 desc[UR36][R6.64+0x28], R13 ;  /* 0x0000280d0600c986 */ /* 0x0007e2000c101124 */
[----:B------:R-:W-:Y:S05]  /*2d80*/  @P3 BRA `(.L_x_78) ;  /* 0x00000000000c3947 */ /* 0x000fea0003800000 */
[----:B------:R-:W5:Y:S02]  /*2d90*/  LDG.E.U8 R72, desc[UR36][R10.64+0x29] ;  /* 0x000029240a487981 */ /* 0x000f64000c1e1100 */
[----:B-----5:R-:W-:-:S05]  /*2da0*/  PRMT R12, R72, 0x8880, RZ ;  /* 0x00008880480c7816 */ /* 0x020fca00000000ff */
[----:B------:R-:W-:-:S07]  /*2db0*/  IMAD R15, R12, R23, RZ ;  /* 0x000000170c0f7224 */ /* 0x000fce00078e02ff */
.L_x_78:
[----:B------:R-:W-:Y:S05]  /*2dc0*/  BSYNC B1 ;  /* 0x0000000000017941 */ /* 0x000fea0003800000 */
.L_x_77:
[----:B------:R-:W-:Y:S01]  /*2dd0*/  @!P3 IMAD R47, R47, R22, R15 ;  /* 0x000000162f2fb224 */ /* 0x000fe200078e020f */
[----:B------:R-:W-:Y:S04]  /*2de0*/  BSSY B1, `(.L_x_79) ;  /* 0x0000006000017945 */ /* 0x000fe80003800000 */
[----:B------:R0:W-:Y:S01]  /*2df0*/  @!P3 STG.E.U8 desc[UR36][R6.64+0x29], R47 ;  /* 0x0000292f0600b986 */ /* 0x0001e2000c101124 */
[----:B------:R-:W-:Y:S05]  /*2e00*/  @P5 BRA `(.L_x_80) ;  /* 0x00000000000c5947 */ /* 0x000fea0003800000 */
[----:B------:R-:W5:Y:S02]  /*2e10*/  LDG.E.U8 R72, desc[UR36][R8.64+0x30] ;  /* 0x0000302408487981 */ /* 0x000f64000c1e1100 */
[----:B-----5:R-:W-:-:S05]  /*2e20*/  PRMT R12, R72, 0x8880, RZ ;  /* 0x00008880480c7816 */ /* 0x020fca00000000ff */
[----:B------:R-:W-:-:S07]  /*2e30*/  IMAD R15, R12, R23, RZ ;  /* 0x000000170c0f7224 */ /* 0x000fce00078e02ff */
.L_x_80:
[----:B------:R-:W-:Y:S05]  /*2e40*/  BSYNC B1 ;  /* 0x0000000000017941 */ /* 0x000fea0003800000 */
.L_x_79:
[----:B---3--:R-:W-:Y:S01]  /*2e50*/  @!P5 IMAD R13, R48, R22, R15 ;  /* 0x00000016300dd224 */ /* 0x008fe200078e020f */
[----:B------:R-:W-:Y:S04]  /*2e60*/  BSSY B1, `(.L_x_81) ;  /* 0x0000006000017945 */ /* 0x000fe80003800000 */
[----:B------:R3:W-:Y:S01]  /*2e70*/  @!P5 STG.E.U8 desc[UR36][R4.64+0x30], R13 ;  /* 0x0000300d0400d986 */ /* 0x0007e2000c101124 */
[----:B------:R-:W-:Y:S05]  /*2e80*/  @P2 BRA `(.L_x_82) ;  /* 0x00000000000c2947 */ /* 0x000fea0003800000 */
[----:B------:R-:W5:Y:S02]  /*2e90*/  LDG.E.U8 R72, desc[UR36][R8.64+0x31] ;  /* 0x0000312408487981 */ /* 0x000f64000c1e1100 */
[----:B-----5:R-:W-:-:S05]  /*2ea0*/  PRMT R12, R72, 0x8880, RZ ;  /* 0x00008880480c7816 */ /* 0x020fca00000000ff */
[----:B------:R-:W-:-:S07]  /*2eb0*/  IMAD R15, R12, R23, RZ ;  /* 0x000000170c0f7224 */ /* 0x000fce00078e02ff */
.L_x_82:
[----:B------:R-:W-:Y:S05]  /*2ec0*/  BSYNC B1 ;  /* 0x0000000000017941 */ /* 0x000fea0003800000 */
.L_x_81:
        /* <DEDUP_REMOVED lines=11> */
.L_x_84:
[----:B------:R-:W-:Y:S05]  /*2f80*/  BSYNC B1 ;  /* 0x0000000000017941 */ /* 0x000fea0003800000 */
.L_x_83:
[----:B---3--:R-:W-:Y:S01]  /*2f90*/  @!P4 IMAD R13, R50, R22, R15 ;  /* 0x00000016320dc224 */ /* 0x008fe200078e020f */
[----:B------:R-:W-:Y:S04]  /*2fa0*/  BSSY B1, `(.L_x_85) ;  /* 0x0000006000017945 */ /* 0x000fe80003800000 */
[----:B------:R3:W-:Y:S01]  /*2fb0*/  @!P4 STG.E.U8 desc[UR36][R6.64+0x30], R13 ;  /* 0x0000300d0600c986 */ /* 0x0007e2000c101124 */
[----:B------:R-:W-:Y:S05]  /*2fc0*/  @P3 BRA `(.L_x_86) ;  /* 0x00000000000c3947 */ /* 0x000fea0003800000 */
[----:B------:R-:W5:Y:S02]  /*2fd0*/  LDG.E.U8 R72, desc[UR36][R10.64+0x31] ;  /* 0x000031240a487981 */ /* 0x000f64000c1e1100 */
[----:B-----5:R-:W-:-:S05]  /*2fe0*/  PRMT R12, R72, 0x8880, RZ ;  /* 0x00008880480c7816 */ /* 0x020fca00000000ff */
[----:B------:R-:W-:-:S07]  /*2ff0*/  IMAD R15, R12, R23, RZ ;  /* 0x000000170c0f7224 */ /* 0x000fce00078e02ff */
.L_x_86:
[----:B------:R-:W-:Y:S05]  /*3000*/  BSYNC B1 ;  /* 0x0000000000017941 */ /* 0x000fea0003800000 */
.L_x_85:
[----:B------:R-:W-:Y:S01]  /*3010*/  @!P3 IMAD R51, R51, R22, R15 ;  /* 0x000000163333b224 */ /* 0x000fe200078e020f */
[----:B------:R-:W-:Y:S04]  /*3020*/  BSSY B1, `(.L_x_87) ;  /* 0x0000006000017945 */ /* 0x000fe80003800000 */
[----:B------:R0:W-:Y:S01]  /*3030*/  @!P3 STG.E.U8 desc[UR36][R6.64+0x31], R51 ;  /* 0x000031330600b986 */ /* 0x0001e2000c101124 */
[----:B------:R-:W-:Y:S05]  /*3040*/  @P5 BRA `(.L_x_88) ;  /* 0x00000000000c5947 */ /* 0x000fea0003800000 */
[----:B------:R-:W5:Y:S02]  /*3050*/  LDG.E.U8 R72, desc[UR36][R8.64+0x38] ;  /* 0x0000382408487981 */ /* 0x000f64000c1e1100 */
[----:B-----5:R-:W-:-:S05]  /*3060*/  PRMT R12, R72, 0x8880, RZ ;  /* 0x00008880480c7816 */ /* 0x020fca00000000ff */
[----:B------:R-:W-:-:S07]  /*3070*/  IMAD R15, R12, R23, RZ ;  /* 0x000000170c0f7224 */ /* 0x000fce00078e02ff */
.L_x_88:
[----:B------:R-:W-:Y:S05]  /*3080*/  BSYNC B1 ;  /* 0x0000000000017941 */ /* 0x000fea0003800000 */
.L_x_87:
[----:B---3--:R-:W-:Y:S01]  /*3090*/  @!P5 IMAD R13, R52, R22, R15 ;  /* 0x00000016340dd224 */ /* 0x008fe200078e020f */
[----:B------:R-:W-:Y:S04]  /*30a0*/  BSSY B1, `(.L_x_89) ;  /* 0x0000006000017945 */ /* 0x000fe80003800000 */
[----:B------:R3:W-:Y:S01]  /*30b0*/  @!P5 STG.E.U8 desc[UR36][R4.64+0x38], R13 ;  /* 0x0000380d0400d986 */ /* 0x0007e2000c101124 */
[----:B------:R-:W-:Y:S05]  /*30c0*/  @P2 BRA `(.L_x_90) ;  /* 0x00000000000c2947 */ /* 0x000fea0003800000 */
[----:B------:R-:W5:Y:S02]  /*30d0*/  LDG.E.U8 R72, desc[UR36][R8.64+0x39] ;  /* 0x0000392408487981 */ /* 0x000f64000c1e1100 */
[----:B-----5:R-:W-:-:S05]  /*30e0*/  PRMT R12, R72, 0x8880, RZ ;  /* 0x00008880480c7816 */ /* 0x020fca00000000ff */
[----:B------:R-:W-:-:S07]  /*30f0*/  IMAD R15, R12, R23, RZ ;  /* 0x000000170c0f7224 */ /* 0x000fce00078e02ff */
.L_x_90:
[----:B------:R-:W-:Y:S05]  /*3100*/  BSYNC B1 ;  /* 0x0000000000017941 */ /* 0x000fea0003800000 */
.L_x_89:
        /* <DEDUP_REMOVED lines=11> */
.L_x_92:
[----:B------:R-:W-:Y:S05]  /*31c0*/  BSYNC B1 ;  /* 0x0000000000017941 */ /* 0x000fea0003800000 */
.L_x_91:
[----:B---3--:R-:W-:Y:S01]  /*31d0*/  @!P4 IMAD R13, R54, R22, R15 ;  /* 0x00000016360dc224 */ /* 0x008fe200078e020f */
[----:B------:R-:W-:Y:S04]  /*31e0*/  BSSY B1, `(.L_x_93) ;  /* 0x0000006000017945 */ /* 0x000fe80003800000 */
[----:B------:R3:W-:Y:S01]  /*31f0*/  @!P4 STG.E.U8 desc[UR36][R6.64+0x38], R13 ;  /* 0x0000380d0600c986 */ /* 0x0007e2000c101124 */
[----:B------:R-:W-:Y:S05]  /*3200*/  @P3 BRA `(.L_x_94) ;  /* 0x00000000000c3947 */ /* 0x000fea0003800000 */
[----:B------:R-:W5:Y:S02]  /*3210*/  LDG.E.U8 R72, desc[UR36][R10.64+0x39] ;  /* 0x000039240a487981 */ /* 0x000f64000c1e1100 */
[----:B-----5:R-:W-:-:S05]  /*3220*/  PRMT R12, R72, 0x8880, RZ ;  /* 0x00008880480c7816 */ /* 0x020fca00000000ff */
[----:B------:R-:W-:-:S07]  /*3230*/  IMAD R15, R12, R23, RZ ;  /* 0x000000170c0f7224 */ /* 0x000fce00078e02ff */
.L_x_94:
[----:B------:R-:W-:Y:S05]  /*3240*/  BSYNC B1 ;  /* 0x0000000000017941 */ /* 0x000fea0003800000 */
.L_x_93:
[----:B------:R-:W-:Y:S01]  /*3250*/  @!P3 IMAD R55, R55, R22, R15 ;  /* 0x000000163737b224 */ /* 0x000fe200078e020f */
[----:B------:R-:W-:Y:S04]  /*3260*/  BSSY B1, `(.L_x_95) ;  /* 0x0000006000017945 */ /* 0x000fe80003800000 */
[----:B------:R0:W-:Y:S01]  /*3270*/  @!P3 STG.E.U8 desc[UR36][R6.64+0x39], R55 ;  /* 0x000039370600b986 */ /* 0x0001e2000c101124 */
[----:B------:R-:W-:Y:S05]  /*3280*/  @P5 BRA `(.L_x_96) ;  /* 0x00000000000c5947 */ /* 0x000fea0003800000 */
[----:B------:R-:W5:Y:S02]  /*3290*/  LDG.E.U8 R72, desc[UR36][R8.64+0x40] ;  /* 0x0000402408487981 */ /* 0x000f64000c1e1100 */
[----:B-----5:R-:W-:-:S05]  /*32a0*/  PRMT R12, R72, 0x8880, RZ ;  /* 0x00008880480c7816 */ /* 0x020fca00000000ff */
[----:B------:R-:W-:-:S07]  /*32b0*/  IMAD R15, R12, R23, RZ ;  /* 0x000000170c0f7224 */ /* 0x000fce00078e02ff */
.L_x_96:
[----:B------:R-:W-:Y:S05]  /*32c0*/  BSYNC B1 ;  /* 0x0000000000017941 */ /* 0x000fea0003800000 */
.L_x_95:
[----:B---3--:R-:W-:Y:S01]  /*32d0*/  @!P5 IMAD R13, R56, R22, R15 ;  /* 0x00000016380dd224 */ /* 0x008fe200078e020f */
[----:B------:R-:W-:Y:S04]  /*32e0*/  BSSY B1, `(.L_x_97) ;  /* 0x0000006000017945 */ /* 0x000fe80003800000 */
[----:B------:R3:W-:Y:S01]  /*32f0*/  @!P5 STG.E.U8 desc[UR36][R4.64+0x40], R13 ;  /* 0x0000400d0400d986 */ /* 0x0007e2000c101124 */
[----:B------:R-:W-:Y:S05]  /*3300*/  @P2 BRA `(.L_x_98) ;  /* 0x00000000000c2947 */ /* 0x000fea0003800000 */
[----:B------:R-:W5:Y:S02]  /*3310*/  LDG.E.U8 R72, desc[UR36][R8.64+0x41] ;  /* 0x0000412408487981 */ /* 0x000f64000c1e1100 */
[----:B-----5:R-:W-:-:S05]  /*3320*/  PRMT R12, R72, 0x8880, RZ ;  /* 0x00008880480c7816 */ /* 0x020fca00000000ff */
[----:B------:R-:W-:-:S07]  /*3330*/  IMAD R15, R12, R23, RZ ;  /* 0x000000170c0f7224 */ /* 0x000fce00078e02ff */
.L_x_98:
[----:B------:R-:W-:Y:S05]  /*3340*/  BSYNC B1 ;  /* 0x0000000000017941 */ /* 0x000fea0003800000 */
.L_x_97:
        /* <DEDUP_REMOVED lines=11> */
.L_x_100:
[----:B------:R-:W-:Y:S05]  /*3400*/  BSYNC B1 ;  /* 0x0000000000017941 */ /* 0x000fea0003800000 */
.L_x_99:
[----:B---3--:R-:W-:Y:S01]  /*3410*/  @!P4 IMAD R13, R58, R22, R15 ;  /* 0x000000163a0dc224 */ /* 0x008fe200078e020f */
[----:B------:R-:W-:Y:S04]  /*3420*/  BSSY B1, `(.L_x_101) ;  /* 0x0000006000017945 */ /* 0x000fe80003800000 */
[----:B------:R3:W-:Y:S01]  /*3430*/  @!P4 STG.E.U8 desc[UR36][R6.64+0x40], R13 ;  /* 0x0000400d0600c986 */ /* 0x0007e2000c101124 */
[----:B------:R-:W-:Y:S05]  /*3440*/  @P3 BRA `(.L_x_102) ;  /* 0x00000000000c3947 */ /* 0x000fea0003800000 */
[----:B------:R-:W5:Y:S02]  /*3450*/  LDG.E.U8 R72, desc[UR36][R10.64+0x41] ;  /* 0x000041240a487981 */ /* 0x000f64000c1e1100 */
[----:B-----5:R-:W-:-:S05]  /*3460*/  PRMT R12, R72, 0x8880, RZ ;  /* 0x00008880480c7816 */ /* 0x020fca00000000ff */
[----:B------:R-:W-:-:S07]  /*3470*/  IMAD R15, R12, R23, RZ ;  /* 0x000000170c0f7224 */ /* 0x000fce00078e02ff */
.L_x_102:
[----:B------:R-:W-:Y:S05]  /*3480*/  BSYNC B1 ;  /* 0x0000000000017941 */ /* 0x000fea0003800000 */
.L_x_101:
[----:B------:R-:W-:Y:S01]  /*3490*/  @!P3 IMAD R59, R59, R22, R15 ;  /* 0x000000163b3bb224 */ /* 0x000fe200078e020f */
[----:B------:R-:W-:Y:S04]  /*34a0*/  BSSY B1, `(.L_x_103) ;  /* 0x0000006000017945 */ /* 0x000fe80003800000 */
[----:B------:R0:W-:Y:S01]  /*34b0*/  @!P3 STG.E.U8 desc[UR36][R6.64+0x41], R59 ;  /* 0x0000413b0600b986 */ /* 0x0001e2000c101124 */
[----:B------:R-:W-:Y:S05]  /*34c0*/  @P5 BRA `(.L_x_104) ;  /* 0x00000000000c5947 */ /* 0x000fea0003800000 */
[----:B------:R-:W5:Y:S02]  /*34d0*/  LDG.E.U8 R72, desc[UR36][R8.64+0x48] ;  /* 0x0000482408487981 */ /* 0x000f64000c1e1100 */
[----:B-----5:R-:W-:-:S05]  /*34e0*/  PRMT R12, R72, 0x8880, RZ ;  /* 0x00008880480c7816 */ /* 0x020fca00000000ff */
[----:B------:R-:W-:-:S07]  /*34f0*/  IMAD R15, R12, R23, RZ ;  /* 0x000000170c0f7224 */ /* 0x000fce00078e02ff */
.L_x_104:
[----:B------:R-:W-:Y:S05]  /*3500*/  BSYNC B1 ;  /* 0x0000000000017941 */ /* 0x000fea0003800000 */
.L_x_103:
[----:B---3--:R-:W-:Y:S01]  /*3510*/  @!P5 IMAD R13, R60, R22, R15 ;  /* 0x000000163c0dd224 */ /* 0x008fe200078e020f */
[----:B------:R-:W-:Y:S04]  /*3520*/  BSSY B1, `(.L_x_105) ;  /* 0x0000006000017945 */ /* 0x000fe80003800000 */
[----:B------:R3:W-:Y:S01]  /*3530*/  @!P5 STG.E.U8 desc[UR36][R4.64+0x48], R13 ;  /* 0x0000480d0400d986 */ /* 0x0007e2000c101124 */
[----:B------:R-:W-:Y:S05]  /*3540*/  @P2 BRA `(.L_x_106) ;  /* 0x00000000000c2947 */ /* 0x000fea0003800000 */
[----:B------:R-:W5:Y:S02]  /*3550*/  LDG.E.U8 R72, desc[UR36][R8.64+0x49] ;  /* 0x0000492408487981 */ /* 0x000f64000c1e1100 */
[----:B-----5:R-:W-:-:S05]  /*3560*/  PRMT R12, R72, 0x8880, RZ ;  /* 0x00008880480c7816 */ /* 0x020fca00000000ff */
[----:B------:R-:W-:-:S07]  /*3570*/  IMAD R15, R12, R23, RZ ;  /* 0x000000170c0f7224 */ /* 0x000fce00078e02ff */
.L_x_106:
[----:B------:R-:W-:Y:S05]  /*3580*/  BSYNC B1 ;  /* 0x0000000000017941 */ /* 0x000fea0003800000 */
.L_x_105:
        /* <DEDUP_REMOVED lines=11> */
.L_x_108:
[----:B------:R-:W-:Y:S05]  /*3640*/  BSYNC B1 ;  /* 0x0000000000017941 */ /* 0x000fea0003800000 */
.L_x_107:
[----:B---3--:R-:W-:Y:S01]  /*3650*/  @!P4 IMAD R13, R62, R22, R15 ;  /* 0x000000163e0dc224 */ /* 0x008fe200078e020f */
[----:B------:R-:W-:Y:S04]  /*3660*/  BSSY B1, `(.L_x_109) ;  /* 0x0000006000017945 */ /* 0x000fe80003800000 */
[----:B------:R3:W-:Y:S01]  /*3670*/  @!P4 STG.E.U8 desc[UR36][R6.64+0x48], R13 ;  /* 0x0000480d0600c986 */ /* 0x0007e2000c101124 */
[----:B------:R-:W-:Y:S05]  /*3680*/  @P3 BRA `(.L_x_110) ;  /* 0x00000000000c3947 */ /* 0x000fea0003800000 */
[----:B------:R-:W5:Y:S02]  /*3690*/  LDG.E.U8 R72, desc[UR36][R10.64+0x49] ;  /* 0x000049240a487981 */ /* 0x000f64000c1e1100 */
[----:B-----5:R-:W-:-:S05]  /*36a0*/  PRMT R12, R72, 0x8880, RZ ;  /* 0x00008880480c7816 */ /* 0x020fca00000000ff */
[----:B------:R-:W-:-:S07]  /*36b0*/  IMAD R15, R12, R23, RZ ;  /* 0x000000170c0f7224 */ /* 0x000fce00078e02ff */
.L_x_110:
[----:B------:R-:W-:Y:S05]  /*36c0*/  BSYNC B1 ;  /* 0x0000000000017941 */ /* 0x000fea0003800000 */
.L_x_109:
[----:B------:R-:W-:Y:S01]  /*36d0*/  @!P3 IMAD R63, R63, R22, R15 ;  /* 0x000000163f3fb224 */ /* 0x000fe200078e020f */
[----:B------:R-:W-:Y:S04]  /*36e0*/  BSSY B1, `(.L_x_111) ;  /* 0x0000006000017945 */ /* 0x000fe80003800000 */
[----:B------:R0:W-:Y:S01]  /*36f0*/  @!P3 STG.E.U8 desc[UR36][R6.64+0x49], R63 ;  /* 0x0000493f0600b986 */ /* 0x0001e2000c101124 */
[----:B------:R-:W-:Y:S05]  /*3700*/  @P5 BRA `(.L_x_112) ;  /* 0x00000000000c5947 */ /* 0x000fea0003800000 */
[----:B------:R-:W5:Y:S02]  /*3710*/  LDG.E.U8 R72, desc[UR36][R8.64+0x50] ;  /* 0x0000502408487981 */ /* 0x000f64000c1e1100 */
[----:B-----5:R-:W-:-:S05]  /*3720*/  PRMT R12, R72, 0x8880, RZ ;  /* 0x00008880480c7816 */ /* 0x020fca00000000ff */
[----:B------:R-:W-:-:S07]  /*3730*/  IMAD R15, R12, R23, RZ ;  /* 0x000000170c0f7224 */ /* 0x000fce00078e02ff */
.L_x_112:
[----:B------:R-:W-:Y:S05]  /*3740*/  BSYNC B1 ;  /* 0x0000000000017941 */ /* 0x000fea0003800000 */
.L_x_111:
[----:B---3--:R-:W-:Y:S01]  /*3750*/  @!P5 IMAD R13, R64, R22, R15 ;  /* 0x00000016400dd224 */ /* 0x008fe200078e020f */
[----:B------:R-:W-:Y:S04]  /*3760*/  BSSY B1, `(.L_x_113) ;  /* 0x0000006000017945 */ /* 0x000fe80003800000 */
[----:B------:R3:W-:Y:S01]  /*3770*/  @!P5 STG.E.U8 desc[UR36][R4.64+0x50], R13 ;  /* 0x0000500d0400d986 */ /* 0x0007e2000c101124 */
[----:B------:R-:W-:Y:S05]  /*3780*/  @P2 BRA `(.L_x_114) ;  /* 0x00000000000c2947 */ /* 0x000fea0003800000 */
[----:B------:R-:W5:Y:S02]  /*3790*/  LDG.E.U8 R72, desc[UR36][R8.64+0x51] ;  /* 0x0000512408487981 */ /* 0x000f64000c1e1100 */
[----:B-----5:R-:W-:-:S05]  /*37a0*/  PRMT R12, R72, 0x8880, RZ ;  /* 0x00008880480c7816 */ /* 0x020fca00000000ff */
[----:B------:R-:W-:-:S07]  /*37b0*/  IMAD R15, R12, R23, RZ ;  /* 0x000000170c0f7224 */ /* 0x000fce00078e02ff */
.L_x_114:
[----:B------:R-:W-:Y:S05]  /*37c0*/  BSYNC B1 ;  /* 0x0000000000017941 */ /* 0x000fea0003800000 */
.L_x_113:
[----:B------:R-:W-:Y:S01]  /*37d0*/  ISETP.LT.OR P4, PT, R3, 0x51, !P0 ;  /* 0x000000510300780c */ /* 0x000fe20004781670 */
[----:B------:R-:W-:Y:S01]  /*37e0*/  @!P2 IMAD R65, R65, R22, R15 ;  /* 0x000000164141a224 */ /* 0x000fe200078e020f */
[----:B------:R-:W-:Y:S01]  /*37f0*/  BSSY B1, `(.L_x_115) ;  /* 0x000000a000017945 */ /* 0x000fe20003800000 */
[C---:B------:R-:W-:Y:S02]  /*3800*/  ISETP.LT.OR P3, PT, R3.reuse, 0x52, !P0 ;  /* 0x000000520300780c */ /* 0x040fe40004761670 */
[C---:B------:R-:W-:Y:S01]  /*3810*/  ISETP.LT.OR P5, PT, R3.reuse, 0x59, !P0 ;  /* 0x000000590300780c */ /* 0x040fe200047a1670 */
[----:B------:R0:W-:Y:S01]  /*3820*/  @!P2 STG.E.U8 desc[UR36][R4.64+0x51], R65 ;  /* 0x000051410400a986 */ /* 0x0001e2000c101124 */
[C---:B------:R-:W-:Y:S02]  /*3830*/  ISETP.LT.OR P2, PT, R3.reuse, 0x59, !P1 ;  /* 0x000000590300780c */ /* 0x040fe40004f41670 */
[----:B------:R-:W-:-:S04]  /*3840*/  ISETP.LT.OR P1, PT, R3, 0x5a, !P1 ;  /* 0x0000005a0300780c */ /* 0x000fc80004f21670 */
[----:B------:R-:W-:Y:S09]  /*3850*/  @P4 BRA `(.L_x_116) ;  /* 0x00000000000c4947 */ /* 0x000ff20003800000 */
[----:B------:R-:W5:Y:S02]  /*3860*/  LDG.E.U8 R72, desc[UR36][R10.64+0x50] ;  /* 0x000050240a487981 */ /* 0x000f64000c1e1100 */
[----:B-----5:R-:W-:-:S05]  /*3870*/  PRMT R12, R72, 0x8880, RZ ;  /* 0x00008880480c7816 */ /* 0x020fca00000000ff */
[----:B------:R-:W-:-:S07]  /*3880*/  IMAD R15, R12, R23, RZ ;  /* 0x000000170c0f7224 */ /* 0x000fce00078e02ff */
.L_x_116:
[----:B------:R-:W-:Y:S05]  /*3890*/  BSYNC B1 ;  /* 0x0000000000017941 */ /* 0x000fea0003800000 */
.L_x_115:
[----:B---3--:R-:W-:Y:S01]  /*38a0*/  @!P4 IMAD R13, R66, R22, R15 ;  /* 0x00000016420dc224 */ /* 0x008fe200078e020f */
[----:B------:R-:W-:Y:S04]  /*38b0*/  BSSY B1, `(.L_x_117) ;  /* 0x0000006000017945 */ /* 0x000fe80003800000 */
[----:B------:R3:W-:Y:S01]  /*38c0*/  @!P4 STG.E.U8 desc[UR36][R6.64+0x50], R13 ;  /* 0x0000500d0600c986 */ /* 0x0007e2000c101124 */
[----:B------:R-:W-:Y:S05]  /*38d0*/  @P3 BRA `(.L_x_118) ;  /* 0x00000000000c3947 */ /* 0x000fea0003800000 */
[----:B------:R-:W5:Y:S02]  /*38e0*/  LDG.E.U8 R72, desc[UR36][R10.64+0x51] ;  /* 0x000051240a487981 */ /* 0x000f64000c1e1100 */
[----:B-----5:R-:W-:-:S05]  /*38f0*/  PRMT R12, R72, 0x8880, RZ ;  /* 0x00008880480c7816 */ /* 0x020fca00000000ff */
[----:B------:R-:W-:-:S07]  /*3900*/  IMAD R15, R12, R23, RZ ;  /* 0x000000170c0f7224 */ /* 0x000fce00078e02ff */
.L_x_118:
[----:B------:R-:W-:Y:S05]  /*3910*/  BSYNC B1 ;  /* 0x0000000000017941 */ /* 0x000fea0003800000 */
.L_x_117:
[----:B------:R-:W-:Y:S01]  /*3920*/  @!P3 IMAD R67, R67, R22, R15 ;  /* 0x000000164343b224 */ /* 0x000fe200078e020f */
[----:B------:R-:W-:Y:S04]  /*3930*/  BSSY B1, `(.L_x_119) ;  /* 0x0000006000017945 */ /* 0x000fe80003800000 */
[----:B------:R0:W-:Y:S01]  /*3940*/  @!P3 STG.E.U8 desc[UR36][R6.64+0x51], R67 ;  /* 0x000051430600b986 */ /* 0x0001e2000c101124 */
[----:B------:R-:W-:Y:S05]  /*3950*/  @P2 BRA `(.L_x_120) ;  /* 0x00000000000c2947 */ /* 0x000fea0003800000 */
[----:B------:R-:W5:Y:S02]  /*3960*/  LDG.E.U8 R72, desc[UR36][R8.64+0x58] ;  /* 0x0000582408487981 */ /* 0x000f64000c1e1100 */
[----:B-----5:R-:W-:-:S05]  /*3970*/  PRMT R12, R72, 0x8880, RZ ;  /* 0x00008880480c7816 */ /* 0x020fca00000000ff */
[----:B------:R-:W-:-:S07]  /*3980*/  IMAD R15, R12, R23, RZ ;  /* 0x000000170c0f7224 */ /* 0x000fce00078e02ff */
.L_x_120:
[----:B------:R-:W-:Y:S05]  /*3990*/  BSYNC B1 ;  /* 0x0000000000017941 */ /* 0x000fea0003800000 */
.L_x_119:
[----:B---3--:R-:W-:Y:S01]  /*39a0*/  @!P2 IMAD R13, R68, R22, R15 ;  /* 0x00000016440da224 */ /* 0x008fe200078e020f */
[----:B------:R-:W-:Y:S04]  /*39b0*/  BSSY B1, `(.L_x_121) ;  /* 0x0000006000017945 */ /* 0x000fe80003800000 */
[----:B------:R3:W-:Y:S01]  /*39c0*/  @!P2 STG.E.U8 desc[UR36][R4.64+0x58], R13 ;  /* 0x0000580d0400a986 */ /* 0x0007e2000c101124 */
[----:B------:R-:W-:Y:S05]  /*39d0*/  @P1 BRA `(.L_x_122) ;  /* 0x00000000000c1947 */ /* 0x000fea0003800000 */
[----:B------:R-:W5:Y:S02]  /*39e0*/  LDG.E.U8 R72, desc[UR36][R8.64+0x59] ;  /* 0x0000592408487981 */ /* 0x000f64000c1e1100 */
[----:B-----5:R-:W-:-:S05]  /*39f0*/  PRMT R12, R72, 0x8880, RZ ;  /* 0x00008880480c7816 */ /* 0x020fca00000000ff */
[----:B------:R-:W-:-:S07]  /*3a00*/  IMAD R15, R12, R23, RZ ;  /* 0x000000170c0f7224 */ /* 0x000fce00078e02ff */
.L_x_122:
[----:B------:R-:W-:Y:S05]  /*3a10*/  BSYNC B1 ;  /* 0x0000000000017941 */ /* 0x000fea0003800000 */
.L_x_121:
[----:B------:R-:W-:Y:S01]  /*3a20*/  @!P1 IMAD R69, R69, R22, R15 ;  /* 0x0000001645459224 */ /* 0x000fe200078e020f */
[----:B------:R-:W-:Y:S04]  /*3a30*/  BSSY B1, `(.L_x_123) ;  /* 0x0000006000017945 */ /* 0x000fe80003800000 */
[----:B------:R0:W-:Y:S01]  /*3a40*/  @!P1 STG.E.U8 desc[UR36][R4.64+0x59], R69 ;  /* 0x0000594504009986 */ /* 0x0001e2000c101124 */
[----:B------:R-:W-:Y:S05]  /*3a50*/  @P5 BRA `(.L_x_124) ;  /* 0x00000000000c5947 */ /* 0x000fea0003800000 */
[----:B------:R-:W0:Y:S02]  /*3a60*/  LDG.E.U8 R72, desc[UR36][R10.64+0x58] ;  /* 0x000058240a487981 */ /* 0x000e24000c1e1100 */
[----:B0123--:R-:W-:-:S05]  /*3a70*/  PRMT R4, R72, 0x8880, RZ ;  /* 0x0000888048047816 */ /* 0x00ffca00000000ff */
[----:B------:R-:W-:-:S07]  /*3a80*/  IMAD R15, R4, R23, RZ ;  /* 0x00000017040f7224 */ /* 0x000fce00078e02ff */
.L_x_124:
[----:B------:R-:W-:Y:S05]  /*3a90*/  BSYNC B1 ;  /* 0x0000000000017941 */ /* 0x000fea0003800000 */
.L_x_123:
[----:B0123--:R-:W-:Y:S01]  /*3aa0*/  @!P5 IMAD R5, R70, R22, R15 ;  /* 0x000000164605d224 */ /* 0x00ffe200078e020f */
[----:B------:R-:W-:Y:S01]  /*3ab0*/  ISETP.LT.OR P0, PT, R3, 0x5a, !P0 ;  /* 0x0000005a0300780c */ /* 0x000fe20004701670 */
[----:B------:R-:W-:Y:S03]  /*3ac0*/  BSSY B1, `(.L_x_125) ;  /* 0x0000006000017945 */ /* 0x000fe60003800000 */
[----:B------:R0:W-:Y:S09]  /*3ad0*/  @!P5 STG.E.U8 desc[UR36][R6.64+0x58], R5 ;  /* 0x000058050600d986 */ /* 0x0001f2000c101124 */
[----:B------:R-:W-:Y:S05]  /*3ae0*/  @P0 BRA `(.L_x_126) ;  /* 0x00000000000c0947 */ /* 0x000fea0003800000 */
[----:B------:R-:W2:Y:S02]  /*3af0*/  LDG.E.U8 R72, desc[UR36][R10.64+0x59] ;  /* 0x000059240a487981 */ /* 0x000ea4000c1e1100 */
[----:B--2---:R-:W-:-:S05]  /*3b00*/  PRMT R4, R72, 0x8880, RZ ;  /* 0x0000888048047816 */ /* 0x004fca00000000ff */
[----:B------:R-:W-:-:S07]  /*3b10*/  IMAD R15, R4, R23, RZ ;  /* 0x00000017040f7224 */ /* 0x000fce00078e02ff */
.L_x_126:
[----:B------:R-:W-:Y:S05]  /*3b20*/  BSYNC B1 ;  /* 0x0000000000017941 */ /* 0x000fea0003800000 */
.L_x_125:
[----:B------:R-:W-:Y:S01]  /*3b30*/  IMAD R15, R71, R22, R15 ;  /* 0x00000016470f7224 */ /* 0x000fe200078e020f */
[----:B------:R-:W-:Y:S06]  /*3b40*/  @P0 BRA `(.L_x_127) ;  /* 0x0000000800500947 */ /* 0x000fec0003800000 */
[----:B------:R1:W-:Y:S01]  /*3b50*/  STG.E.U8 desc[UR36][R6.64+0x59], R15 ;  /* 0x0000590f06007986 */ /* 0x0003e2000c101124 */
[----:B------:R-:W-:Y:S05]  /*3b60*/  BRA `(.L_x_127) ;  /* 0x0000000800487947 */ /* 0x000fea0003800000 */
.L_x_30:
[C---:B------:R-:W-:Y:S02]  /*3b70*/  ISETP.GE.AND P1, PT, R78.reuse, 0x1, PT ;  /* 0x000000014e00780c */ /* 0x040fe40003f26270 */
[----:B------:R-:W-:Y:S02]  /*3b80*/  ISETP.GE.AND P0, PT, R78, 0x9, PT ;  /* 0x000000094e00780c */ /* 0x000fe40003f06270 */
[C---:B------:R-:W-:Y:S02]  /*3b90*/  ISETP.LT.OR P4, PT, R3.reuse, 0x1, !P1 ;  /* 0x000000010300780c */ /* 0x040fe40004f81670 */
[C---:B------:R-:W-:Y:S02]  /*3ba0*/  ISETP.LT.OR P3, PT, R3.reuse, 0x2, !P1 ;  /* 0x000000020300780c */ /* 0x040fe40004f61670 */
[C---:B------:R-:W-:Y:S02]  /*3bb0*/  ISETP.LT.OR P2, PT, R3.reuse, 0x1, !P0 ;  /* 0x000000010300780c */ /* 0x040fe40004741670 */
[----:B------:R-:W-:-:S07]  /*3bc0*/  ISETP.LT.OR P5, PT, R3, 0x2, !P0 ;  /* 0x000000020300780c */ /* 0x000fce00047a1670 */
[-C--:B------:R-:W-:Y:S02]  /*3bd0*/  @!P4 IMAD R9, R24, R22.reuse, RZ ;  /* 0x000000161809c224 */ /* 0x080fe400078e02ff */
[-C--:B------:R-:W-:Y:S02]  /*3be0*/  @!P3 IMAD R25, R25, R22.reuse, RZ ;  /* 0x000000161919b224 */ /* 0x080fe400078e02ff */
[-C--:B------:R-:W-:Y:S01]  /*3bf0*/  @!P2 IMAD R11, R26, R22.reuse, RZ ;  /* 0x000000161a0ba224 */ /* 0x080fe200078e02ff */
[----:B------:R0:W-:Y:S01]  /*3c00*/  @!P4 STG.E.U8 desc[UR36][R4.64], R9 ;  /* 0x000000090400c986 */ /* 0x0001e2000c101124 */
[----:B------:R-:W-:Y:S01]  /*3c10*/  ISETP.LT.OR P4, PT, R3, 0x9, !P1 ;  /* 0x000000090300780c */ /* 0x000fe20004f81670 */
[----:B------:R-:W-:Y:S02]  /*3c20*/  @!P5 IMAD R27, R27, R22, RZ ;  /* 0x000000161b1bd224 */ /* 0x000fe400078e02ff */
[----:B------:R-:W-:Y:S01]  /*3c30*/  @!P3 STG.E.U8 desc[UR36][R4.64+0x1], R25 ;  /* 0x000001190400b986 */ /* 0x000fe2000c101124 */
[----:B------:R-:W-:-:S03]  /*3c40*/  ISETP.LT.OR P3, PT, R3, 0xa, !P1 ;  /* 0x0000000a0300780c */ /* 0x000fc60004f61670 */
[----:B------:R1:W-:Y:S01]  /*3c50*/  @!P2 STG.E.U8 desc[UR36][R6.64], R11 ;  /* 0x0000000b0600a986 */ /* 0x0003e2000c101124 */
[----:B------:R-:W-:-:S03]  /*3c60*/  ISETP.LT.OR P2, PT, R3, 0x9, !P0 ;  /* 0x000000090300780c */ /* 0x000fc60004741670 */
[----:B------:R-:W-:Y:S01]  /*3c70*/  @!P5 STG.E.U8 desc[UR36][R6.64+0x1], R27 ;  /* 0x0000011b0600d986 */ /* 0x000fe2000c101124 */
[----:B------:R-:W-:Y:S01]  /*3c80*/  ISETP.LT.OR P5, PT, R3, 0xa, !P0 ;  /* 0x0000000a0300780c */ /* 0x000fe200047a1670 */
[----:B------:R-:W-:-:S04]  /*3c90*/  @!P4 IMAD R13, R28, R22, RZ ;  /* 0x000000161c0dc224 */ /* 0x000fc800078e02ff */
[-C--:B------:R-:W-:Y:S01]  /*3ca0*/  @!P3 IMAD R29, R29, R22.reuse, RZ ;  /* 0x000000161d1db224 */ /* 0x080fe200078e02ff */
[----:B------:R-:W-:Y:S01]  /*3cb0*/  @!P4 STG.E.U8 desc[UR36][R4.64+0x8], R13 ;  /* 0x0000080d0400c986 */ /* 0x000fe2000c101124 */
[C---:B------:R-:W-:Y:S02]  /*3cc0*/  ISETP.LT.OR P4, PT, R3.reuse, 0x11, !P1 ;  /* 0x000000110300780c */ /* 0x040fe40004f81670 */
[-C--:B0-----:R-:W-:Y:S01]  /*3cd0*/  @!P2 IMAD R9, R30, R22.reuse, RZ ;  /* 0x000000161e09a224 */ /* 0x081fe200078e02ff */
[----:B------:R-:W-:Y:S01]  /*3ce0*/  @!P3 STG.E.U8 desc[UR36][R4.64+0x9], R29 ;  /* 0x0000091d0400b986 */ /* 0x000fe2000c101124 */
[----:B------:R-:W-:Y:S02]  /*3cf0*/  ISETP.LT.OR P3, PT, R3, 0x12, !P1 ;  /* 0x000000120300780c */ /* 0x000fe40004f61670 */
[----:B------:R-:W-:Y:S01]  /*3d00*/  @!P5 IMAD R31, R31, R22, RZ ;  /* 0x000000161f1fd224 */ /* 0x000fe200078e02ff */
[----:B------:R0:W-:Y:S01]  /*3d10*/  @!P2 STG.E.U8 desc[UR36][R6.64+0x8], R9 ;  /* 0x000008090600a986 */ /* 0x0001e2000c101124 */
[----:B------:R-:W-:-:S03]  /*3d20*/  ISETP.LT.OR P2, PT, R3, 0x11, !P0 ;  /* 0x000000110300780c */ /* 0x000fc60004741670 */
[----:B------:R-:W-:Y:S01]  /*3d30*/  @!P5 STG.E.U8 desc[UR36][R6.64+0x9], R31 ;  /* 0x0000091f0600d986 */ /* 0x000fe2000c101124 */
[----:B------:R-:W-:Y:S01]  /*3d40*/  ISETP.LT.OR P5, PT, R3, 0x12, !P0 ;  /* 0x000000120300780c */ /* 0x000fe200047a1670 */
[----:B-1----:R-:W-:-:S04]  /*3d50*/  @!P4 IMAD R11, R32, R22, RZ ;  /* 0x00000016200bc224 */ /* 0x002fc800078e02ff */
        /* <DEDUP_REMOVED lines=61> */
[----:B------:R1:W-:Y:S01]  /*4130*/  @!P4 STG.E.U8 desc[UR36][R4.64+0x38], R13 ;  /* 0x0000380d0400c986 */ /* 0x0003e2000c101124 */
        /* <DEDUP_REMOVED lines=13> */
[-C--:B-1----:R-:W-:Y:S01]  /*4210*/  @!P2 IMAD R13, R58, R22.reuse, RZ ;  /* 0x000000163a0da224 */ /* 0x082fe200078e02ff */
[----:B------:R-:W-:Y:S01]  /*4220*/  @!P3 STG.E.U8 desc[UR36][R4.64+0x41], R57 ;  /* 0x000041390400b986 */ /* 0x000fe2000c101124 */
[----:B------:R-:W-:Y:S02]  /*4230*/  ISETP.LT.OR P3, PT, R3, 0x4a, !P1 ;  /* 0x0000004a0300780c */ /* 0x000fe40004f61670 */
[----:B------:R-:W-:Y:S01]  /*4240*/  @!P5 IMAD R59, R59, R22, RZ ;  /* 0x000000163b3bd224 */ /* 0x000fe200078e02ff */
[----:B------:R1:W-:Y:S01]  /*4250*/  @!P2 STG.E.U8 desc[UR36][R6.64+0x40], R13 ;  /* 0x0000400d0600a986 */ /* 0x0003e2000c101124 */
[----:B------:R-:W-:-:S03]  /*4260*/  ISETP.LT.OR P2, PT, R3, 0x49, !P0 ;  /* 0x000000490300780c */ /* 0x000fc60004741670 */
[----:B------:R-:W-:Y:S01]  /*4270*/  @!P5 STG.E.U8 desc[UR36][R6.64+0x41], R59 ;  /* 0x0000413b0600d986 */ /* 0x000fe2000c101124 */
[----:B------:R-:W-:Y:S01]  /*4280*/  ISETP.LT.OR P5, PT, R3, 0x4a, !P0 ;  /* 0x0000004a0300780c */ /* 0x000fe200047a1670 */
[----:B0-----:R-:W-:-:S04]  /*4290*/  @!P4 IMAD R9, R60, R22, RZ ;  /* 0x000000163c09c224 */ /* 0x001fc800078e02ff */
[-C--:B------:R-:W-:Y:S01]  /*42a0*/  @!P3 IMAD R61, R61, R22.reuse, RZ ;  /* 0x000000163d3db224 */ /* 0x080fe200078e02ff */
[----:B------:R-:W-:Y:S01]  /*42b0*/  @!P4 STG.E.U8 desc[UR36][R4.64+0x48], R9 ;  /* 0x000048090400c986 */ /* 0x000fe2000c101124 */
[C---:B------:R-:W-:Y:S02]  /*42c0*/  ISETP.LT.OR P4, PT, R3.reuse, 0x52, !P1 ;  /* 0x000000520300780c */ /* 0x040fe40004f81670 */
[-C--:B--2---:R-:W-:Y:S01]  /*42d0*/  @!P2 IMAD R11, R62, R22.reuse, RZ ;  /* 0x000000163e0ba224 */ /* 0x084fe200078e02ff */
[----:B------:R-:W-:Y:S01]  /*42e0*/  @!P3 STG.E.U8 desc[UR36][R4.64+0x49], R61 ;  /* 0x0000493d0400b986 */ /* 0x000fe2000c101124 */
[----:B------:R-:W-:Y:S02]  /*42f0*/  ISETP.LT.OR P3, PT, R3, 0x51, !P1 ;  /* 0x000000510300780c */ /* 0x000fe40004f61670 */
[----:B------:R-:W-:Y:S01]  /*4300*/  @!P5 IMAD R63, R63, R22, RZ ;  /* 0x000000163f3fd224 */ /* 0x000fe200078e02ff */
[----:B------:R0:W-:Y:S01]  /*4310*/  @!P2 STG.E.U8 desc[UR36][R6.64+0x48], R11 ;  /* 0x0000480b0600a986 */ /* 0x0001e2000c101124 */
[----:B------:R-:W-:-:S03]  /*4320*/  ISETP.LT.OR P2, PT, R3, 0x51, !P0 ;  /* 0x000000510300780c */ /* 0x000fc60004741670 */
[----:B------:R2:W-:Y:S01]  /*4330*/  @!P5 STG.E.U8 desc[UR36][R6.64+0x49], R63 ;  /* 0x0000493f0600d986 */ /* 0x0005e2000c101124 */
[----:B------:R-:W-:Y:S01]  /*4340*/  ISETP.LT.OR P5, PT, R3, 0x59, !P0 ;  /* 0x000000590300780c */ /* 0x000fe200047a1670 */
[----:B------:R-:W-:-:S04]  /*4350*/  @!P4 IMAD R65, R65, R22, RZ ;  /* 0x000000164141c224 */ /* 0x000fc800078e02ff */
[-C--:B-1----:R-:W-:Y:S01]  /*4360*/  @!P3 IMAD R13, R64, R22.reuse, RZ ;  /* 0x00000016400db224 */ /* 0x082fe200078e02ff */
[----:B------:R2:W-:Y:S01]  /*4370*/  @!P4 STG.E.U8 desc[UR36][R4.64+0x51], R65 ;  /* 0x000051410400c986 */ /* 0x0005e2000c101124 */
[C---:B------:R-:W-:Y:S02]  /*4380*/  ISETP.LT.OR P4, PT, R3.reuse, 0x52, !P0 ;  /* 0x000000520300780c */ /* 0x040fe40004781670 */
[C---:B------:R-:W-:Y:S01]  /*4390*/  ISETP.LT.OR P0, PT, R3.reuse, 0x5a, !P0 ;  /* 0x0000005a0300780c */ /* 0x040fe20004701670 */
[----:B------:R2:W-:Y:S01]  /*43a0*/  @!P3 STG.E.U8 desc[UR36][R4.64+0x50], R13 ;  /* 0x0000500d0400b986 */ /* 0x0005e2000c101124 */
[C---:B------:R-:W-:Y:S02]  /*43b0*/  ISETP.LT.OR P3, PT, R3.reuse, 0x59, !P1 ;  /* 0x000000590300780c */ /* 0x040fe40004f61670 */
[----:B------:R-:W-:Y:S01]  /*43c0*/  ISETP.LT.OR P1, PT, R3, 0x5a, !P1 ;  /* 0x0000005a0300780c */ /* 0x000fe20004f21670 */
[-C--:B------:R-:W-:Y:S02]  /*43d0*/  @!P2 IMAD R3, R66, R22.reuse, RZ ;  /* 0x000000164203a224 */ /* 0x080fe400078e02ff */
[----:B0-----:R-:W-:-:S03]  /*43e0*/  @!P5 IMAD R11, R70, R22, RZ ;  /* 0x00000016460bd224 */ /* 0x001fc600078e02ff */
[----:B------:R2:W-:Y:S01]  /*43f0*/  @!P2 STG.E.U8 desc[UR36][R6.64+0x50], R3 ;  /* 0x000050030600a986 */ /* 0x0005e2000c101124 */
[-C--:B------:R-:W-:Y:S02]  /*4400*/  @!P4 IMAD R67, R67, R22.reuse, RZ ;  /* 0x000000164343c224 */ /* 0x080fe400078e02ff */
[-C--:B------:R-:W-:Y:S02]  /*4410*/  @!P0 IMAD R71, R71, R22.reuse, RZ ;  /* 0x0000001647478224 */ /* 0x080fe400078e02ff */
[-C--:B------:R-:W-:Y:S01]  /*4420*/  @!P3 IMAD R9, R68, R22.reuse, RZ ;  /* 0x000000164409b224 */ /* 0x080fe200078e02ff */
[----:B------:R2:W-:Y:S01]  /*4430*/  @!P4 STG.E.U8 desc[UR36][R6.64+0x51], R67 ;  /* 0x000051430600c986 */ /* 0x0005e2000c101124 */
[----:B------:R-:W-:-:S03]  /*4440*/  @!P1 IMAD R69, R69, R22, RZ ;  /* 0x0000001645459224 */ /* 0x000fc600078e02ff */
[----:B------:R2:W-:Y:S04]  /*4450*/  @!P3 STG.E.U8 desc[UR36][R4.64+0x58], R9 ;  /* 0x000058090400b986 */ /* 0x0005e8000c101124 */
[----:B------:R2:W-:Y:S04]  /*4460*/  @!P1 STG.E.U8 desc[UR36][R4.64+0x59], R69 ;  /* 0x0000594504009986 */ /* 0x0005e8000c101124 */
[----:B------:R2:W-:Y:S04]  /*4470*/  @!P5 STG.E.U8 desc[UR36][R6.64+0x58], R11 ;  /* 0x0000580b0600d986 */ /* 0x0005e8000c101124 */
[----:B------:R2:W-:Y:S02]  /*4480*/  @!P0 STG.E.U8 desc[UR36][R6.64+0x59], R71 ;  /* 0x0000594706008986 */ /* 0x0005e4000c101124 */
.L_x_127:
[----:B------:R-:W-:Y:S05]  /*4490*/  BSYNC B0 ;  /* 0x0000000000007941 */ /* 0x000fea0003800000 */
.L_x_29:
[----:B------:R-:W-:Y:S01]  /*44a0*/  ULDC UR4, c[0x0][0xc] ;  /* 0x0000030000047ab9 */ /* 0x000fe20000000800 */
[----:B------:R-:W-:Y:S01]  /*44b0*/  ULDC UR5, c[0x0][0x10] ;  /* 0x0000040000057ab9 */ /* 0x000fe20000000800 */
[----:B--2---:R-:W2:Y:S01]  /*44c0*/  LDC R3, c[0x0][0x14] ;  /* 0x00000500ff037b82 */ /* 0x004ea20000000800 */
[----:B------:R-:W-:Y:S01]  /*44d0*/  UIMAD.WIDE.U32 UR4, UR4, UR5, URZ ;  /* 0x00000005040472a5 */ /* 0x000fe2000f8e003f */
[----:B------:R-:W-:Y:S02]  /*44e0*/  IMAD.MOV.U32 R75, RZ, RZ, -0x1 ;  /* 0xffffffffff4b7424 */ /* 0x000fe400078e00ff */
[----:B------:R-:W-:-:S03]  /*44f0*/  IMAD.MOV.U32 R73, RZ, RZ, -0x1 ;  /* 0xffffffffff497424 */ /* 0x000fc600078e00ff */
[----:B--2---:R-:W-:-:S04]  /*4500*/  IMAD.WIDE.U32 R16, R3, UR4, R16 ;  /* 0x0000000403107c25 */ /* 0x004fc8000f8e0010 */
[----:B------:R-:W-:Y:S01]  /*4510*/  IMAD R3, R3, UR5, RZ ;  /* 0x0000000503037c24 */ /* 0x000fe2000f8e02ff */
[----:B------:R-:W-:Y:S02]  /*4520*/  ULDC.64 UR4, c[0x0][0x650] ;  /* 0x0001940000047ab9 */ /* 0x000fe40000000a00 */
[----:B------:R-:W-:Y:S01]  /*4530*/  ISETP.GE.U32.AND P0, PT, R16, UR4, PT ;  /* 0x0000000410007c0c */ /* 0x000fe2000bf06070 */
[--C-:B------:R-:W-:Y:S01]  /*4540*/  IMAD.IADD R17, R17, 0x1, R3.reuse ;  /* 0x0000000111117824 */ /* 0x100fe200078e0203 */
[----:B------:R-:W-:-:S04]  /*4550*/  PRMT R3, RZ, 0x7610, R3 ;  /* 0x00007610ff037816 */ /* 0x000fc80000000003 */
[----:B------:R-:W-:-:S13]  /*4560*/  ISETP.GE.U32.AND.EX P0, PT, R17, UR5, PT, P0 ;  /* 0x0000000511007c0c */ /* 0x000fda000bf06100 */
[----:B------:R-:W-:Y:S05]  /*4570*/  @P0 BRA `(.L_x_128) ;  /* 0x0000000400640947 */ /* 0x000fea0003800000 */
[----:B------:R-:W2:Y:S01]  /*4580*/  S2R R12, SR_CTAID.X ;  /* 0x00000000000c7919 */ /* 0x000ea20000002500 */
[----:B------:R-:W3:Y:S01]  /*4590*/  LDC.64 R10, c[0x0][0x628] ;  /* 0x00018a00ff0a7b82 */ /* 0x000ee20000000a00 */
[----:B------:R-:W-:Y:S01]  /*45a0*/  ULDC UR4, c[0x0][0x150] ;  /* 0x0000540000047ab9 */ /* 0x000fe20000000800 */
[----:B------:R-:W-:Y:S01]  /*45b0*/  IMAD.MOV.U32 R8, RZ, RZ, R16 ;  /* 0x000000ffff087224 */ /* 0x000fe200078e0010 */
[----:B------:R-:W0:Y:S01]  /*45c0*/  S2R R24, SR_CTAID.Y ;  /* 0x0000000000187919 */ /* 0x000e220000002600 */
[----:B------:R-:W-:-:S04]  /*45d0*/  IMAD.MOV.U32 R9, RZ, RZ, R17 ;  /* 0x000000ffff097224 */ /* 0x000fc800078e0011 */
[----:B------:R-:W0:Y:S08]  /*45e0*/  LDC R21, c[0x0][0x144] ;  /* 0x00005100ff157b82 */ /* 0x000e300000000800 */
[----:B------:R-:W0:Y:S08]  /*45f0*/  LDC R0, c[0x0][0x630] ;  /* 0x00018c00ff007b82 */ /* 0x000e300000000800 */
[----:B-1----:R-:W1:Y:S01]  /*4600*/  LDC.64 R14, c[0x0][0x620] ;  /* 0x00018800ff0e7b82 */ /* 0x002e620000000a00 */
[----:B---3--:R-:W-:-:S04]  /*4610*/  ISETP.NE.U32.AND P0, PT, R10, RZ, PT ;  /* 0x000000ff0a00720c */ /* 0x008fc80003f05070 */
[----:B------:R-:W-:Y:S02]  /*4620*/  ISETP.NE.AND.EX P0, PT, R11, RZ, PT, P0 ;  /* 0x000000ff0b00720c */ /* 0x000fe40003f05300 */
[----:B--2---:R-:W-:-:S05]  /*4630*/  I2FP.F32.U32 R3, R12 ;  /* 0x0000000c00037245 */ /* 0x004fca0000201000 */
[----:B------:R-:W-:-:S04]  /*4640*/  FMUL R3, R3, UR4 ;  /* 0x0000000403037c20 */ /* 0x000fc80008400000 */
[----:B------:R2:W3:Y:S02]  /*4650*/  F2I.U32.TRUNC.NTZ R20, R3 ;  /* 0x0000000300147305 */ /* 0x0004e4000020f000 */
[----:B0-----:R-:W-:Y:S05]  /*4660*/  @!P0 BRA `(.L_x_129) ;  /* 0x0000000000288947 */ /* 0x001fea0003800000 */
[----:B--2---:R-:W0:Y:S02]  /*4670*/  LDC R3, c[0x0][0x634] ;  /* 0x00018d00ff037b82 */ /* 0x004e240000000800 */
[----:B0-----:R-:W-:-:S05]  /*4680*/  IADD3 R3, P0, R16, R3, RZ ;  /* 0x0000000310037210 */ /* 0x001fca0007f1e0ff */
[----:B------:R-:W-:-:S04]  /*4690*/  IMAD.X R13, RZ, RZ, R17, P0 ;  /* 0x000000ffff0d7224 */ /* 0x000fc800000e0611 */
[----:B------:R-:W-:-:S04]  /*46a0*/  IMAD.WIDE.U32 R4, R13, R10, RZ ;  /* 0x0000000a0d047225 */ /* 0x000fc800078e00ff */
[----:B----4-:R-:W-:-:S04]  /*46b0*/  IMAD.WIDE.U32 R6, P0, R3, R11, R4 ;  /* 0x0000000b03067225 */ /* 0x010fc80007800004 */
[----:B------:R-:W-:-:S04]  /*46c0*/  IMAD.WIDE.U32 R4, R3, R10, RZ ;  /* 0x0000000a03047225 */ /* 0x000fc800078e00ff */
[----:B------:R-:W-:Y:S01]  /*46d0*/  IMAD.X R9, RZ, RZ, RZ, P0 ;  /* 0x000000ffff097224 */ /* 0x000fe200000e06ff */
[----:B------:R-:W-:Y:S01]  /*46e0*/  IADD3 RZ, P0, R5, R6, RZ ;  /* 0x0000000605ff7210 */ /* 0x000fe20007f1e0ff */
[----:B------:R-:W-:-:S04]  /*46f0*/  IMAD.MOV.U32 R8, RZ, RZ, R7 ;  /* 0x000000ffff087224 */ /* 0x000fc800078e0007 */
[----:B------:R-:W-:-:S08]  /*4700*/  IMAD.WIDE.U32.X R8, R13, R11, R8, P0 ;  /* 0x0000000b0d087225 */ /* 0x000fd000000e0408 */
.L_x_129:
[----:B------:R-:W0:Y:S01]  /*4710*/  LDC.64 R28, c[0x0][0x640] ;  /* 0x00019000ff1c7b82 */ /* 0x000e220000000a00 */
[-CC-:B------:R-:W-:Y:S01]  /*4720*/  SHF.R.U64 R73, R8, R0.reuse, R9.reuse ;  /* 0x0000000008497219 */ /* 0x180fe20000001209 */
[----:B---3--:R-:W-:Y:S01]  /*4730*/  IMAD.MOV R20, RZ, RZ, -R20 ;  /* 0x000000ffff147224 */ /* 0x008fe200078e0a14 */
[----:B------:R-:W-:Y:S01]  /*4740*/  SHF.R.U32.HI R0, RZ, R0, R9 ;  /* 0x00000000ff007219 */ /* 0x000fe20000011609 */
[----:B------:R-:W-:Y:S01]  /*4750*/  ULDC UR4, c[0x0][0x154] ;  /* 0x0000550000047ab9 */ /* 0x000fe20000000800 */
[----:B--2---:R-:W-:Y:S01]  /*4760*/  IADD3 R3, P0, RZ, -R73, RZ ;  /* 0x80000049ff037210 */ /* 0x004fe20007f1e0ff */
[----:B------:R-:W-:Y:S02]  /*4770*/  IMAD R21, R21, R20, R12 ;  /* 0x0000001415157224 */ /* 0x000fe400078e020c */
[----:B----4-:R-:W2:Y:S01]  /*4780*/  LDC R6, c[0x0][0x618] ;  /* 0x00018600ff067b82 */ /* 0x010ea20000000800 */
[----:B------:R-:W-:Y:S02]  /*4790*/  IMAD.MOV.U32 R7, RZ, RZ, 0x1 ;  /* 0x00000001ff077424 */ /* 0x000fe400078e00ff */
[----:B------:R-:W-:-:S04]  /*47a0*/  IMAD.X R5, RZ, RZ, ~R0, P0 ;  /* 0x000000ffff057224 */ /* 0x000fc800000e0e00 */
[-C--:B-1----:R-:W-:Y:S01]  /*47b0*/  IMAD R0, R5, R14.reuse, RZ ;  /* 0x0000000e05007224 */ /* 0x082fe200078e02ff */
[----:B------:R-:W1:Y:S01]  /*47c0*/  LDC R8, c[0x0][0x608] ;  /* 0x00018200ff087b82 */ /* 0x000e620000000800 */
[----:B------:R-:W-:-:S04]  /*47d0*/  IMAD.WIDE.U32 R4, R3, R14, R16 ;  /* 0x0000000e03047225 */ /* 0x000fc800078e0010 */
[----:B------:R-:W-:Y:S01]  /*47e0*/  IMAD R3, R3, R15, R0 ;  /* 0x0000000f03037224 */ /* 0x000fe200078e0200 */
[----:B------:R-:W-:Y:S02]  /*47f0*/  I2FP.F32.U32 R0, R24 ;  /* 0x0000001800007245 */ /* 0x000fe40000201000 */
[----:B------:R-:W3:Y:S01]  /*4800*/  LDC R26, c[0x0][0x658] ;  /* 0x00019600ff1a7b82 */ /* 0x000ee20000000800 */
[----:B------:R-:W-:Y:S01]  /*4810*/  IMAD.IADD R3, R5, 0x1, R3 ;  /* 0x0000000105037824 */ /* 0x000fe200078e0203 */
[----:B0-----:R-:W-:Y:S01]  /*4820*/  ISETP.NE.U32.AND P0, PT, R28, RZ, PT ;  /* 0x000000ff1c00720c */ /* 0x001fe20003f05070 */
[----:B------:R-:W-:Y:S01]  /*4830*/  FMUL R0, R0, UR4 ;  /* 0x0000000400007c20 */ /* 0x000fe20008400000 */
[----:B------:R-:W-:Y:S02]  /*4840*/  IMAD.MOV.U32 R5, RZ, RZ, -0x1 ;  /* 0xffffffffff057424 */ /* 0x000fe400078e00ff */
[----:B------:R-:W-:Y:S01]  /*4850*/  ISETP.NE.AND.EX P0, PT, R29, RZ, PT, P0 ;  /* 0x000000ff1d00720c */ /* 0x000fe20003f05300 */
[----:B------:R0:W4:Y:S01]  /*4860*/  F2I.U32.TRUNC.NTZ R13, R0 ;  /* 0x00000000000d7305 */ /* 0x000122000020f000 */
[----:B------:R-:W0:Y:S01]  /*4870*/  LDC R15, c[0x0][0x148] ;  /* 0x00005200ff0f7b82 */ /* 0x000e220000000800 */
[----:B--2---:R-:W-:-:S02]  /*4880*/  SHF.R.U64 R12, R4, R6, R3 ;  /* 0x00000006040c7219 */ /* 0x004fc40000001203 */
[----:B------:R-:W-:-:S05]  /*4890*/  SHF.R.U32.HI R3, RZ, R6, R3 ;  /* 0x00000006ff037219 */ /* 0x000fca0000011603 */
[----:B------:R-:W2:Y:S01]  /*48a0*/  LDC R20, c[0x0][0x600] ;  /* 0x00018000ff147b82 */ /* 0x000ea20000000800 */
[-CC-:B-1----:R-:W-:Y:S02]  /*48b0*/  SHF.R.U64 R10, R12, R8.reuse, R3.reuse ;  /* 0x000000080c0a7219 */ /* 0x182fe40000001203 */
[----:B------:R-:W-:-:S05]  /*48c0*/  SHF.R.U32.HI R3, RZ, R8, R3 ;  /* 0x00000008ff037219 */ /* 0x000fca0000011603 */
[----:B------:R-:W1:Y:S01]  /*48d0*/  LDC R27, c[0x0][0x648] ;  /* 0x00019200ff1b7b82 */ /* 0x000e620000000800 */
[-C--:B---3--:R-:W-:Y:S02]  /*48e0*/  SHF.L.U32 R4, R5, R26.reuse, RZ ;  /* 0x0000001a05047219 */ /* 0x088fe400000006ff */
[-CC-:B------:R-:W-:Y:S02]  /*48f0*/  SHF.R.U64 R14, R10, R26.reuse, R3.reuse ;  /* 0x0000001a0a0e7219 */ /* 0x180fe40000001203 */
[----:B------:R-:W-:Y:S02]  /*4900*/  SHF.R.U32.HI R5, RZ, R26, R3 ;  /* 0x0000001aff057219 */ /* 0x000fe40000011603 */
[----:B------:R-:W-:Y:S01]  /*4910*/  LOP3.LUT R25, RZ, R4, RZ, 0x33, !PT ;  /* 0x00000004ff197212 */ /* 0x000fe200078e33ff */
[----:B------:R-:W3:Y:S01]  /*4920*/  LDC R30, c[0x0][0x638] ;  /* 0x00018e00ff1e7b82 */ /* 0x000ee20000000800 */
[----:B------:R-:W-:Y:S01]  /*4930*/  SHF.L.U32 R26, R7, R26, RZ ;  /* 0x0000001a071a7219 */ /* 0x000fe200000006ff */
[----:B------:R-:W-:-:S06]  /*4940*/  IMAD.MOV.U32 R4, RZ, RZ, R14 ;  /* 0x000000ffff047224 */ /* 0x000fcc00078e000e */
[----:B------:R-:W0:Y:S01]  /*4950*/  LDC R31, c[0x0][0x610] ;  /* 0x00018400ff1f7b82 */ /* 0x000e220000000800 */
[----:B----4-:R-:W-:Y:S05]  /*4960*/  @!P0 BRA `(.L_x_130) ;  /* 0x0000000000288947 */ /* 0x010fea0003800000 */
[----:B------:R-:W4:Y:S02]  /*4970*/  LDC R3, c[0x0][0x64c] ;  /* 0x00019300ff037b82 */ /* 0x000f240000000800 */
[----:B----4-:R-:W-:-:S05]  /*4980*/  IADD3 R3, P0, R14, R3, RZ ;  /* 0x000000030e037210 */ /* 0x010fca0007f1e0ff */
        /* <DEDUP_REMOVED lines=8> */
.L_x_130:
[----:B------:R-:W-:Y:S01]  /*4a10*/  ISETP.NE.AND P0, PT, R2, 0x1, PT ;  /* 0x000000010200780c */ /* 0x000fe20003f05270 */
[----:B--2---:R-:W-:Y:S01]  /*4a20*/  VIADD R7, R20, 0xffffffff ;  /* 0xffffffff14077836 */ /* 0x004fe20000000000 */
[----:B01----:R-:W-:Y:S01]  /*4a30*/  SHF.R.U64 R0, R4, R27, R5 ;  /* 0x0000001b04007219 */ /* 0x003fe20000001205 */
[----:B------:R-:W-:Y:S01]  /*4a40*/  IMAD.MOV R13, RZ, RZ, -R13 ;  /* 0x000000ffff0d7224 */ /* 0x000fe200078e0a0d */
[----:B------:R-:W-:Y:S01]  /*4a50*/  LOP3.LUT R5, R10, R25, RZ, 0xc0, !PT ;  /* 0x000000190a057212 */ /* 0x000fe200078ec0ff */
[----:B------:R-:W-:Y:S01]  /*4a60*/  IMAD.MOV.U32 R4, RZ, RZ, 0x1 ;  /* 0x00000001ff047424 */ /* 0x000fe200078e00ff */
[----:B------:R-:W-:Y:S01]  /*4a70*/  LOP3.LUT R12, R12, R7, RZ, 0xc0, !PT ;  /* 0x000000070c0c7212 */ /* 0x000fe200078ec0ff */
[----:B------:R-:W-:Y:S02]  /*4a80*/  IMAD.MOV R3, RZ, RZ, -R0 ;  /* 0x000000ffff037224 */ /* 0x000fe400078e0a00 */
[----:B------:R-:W-:Y:S02]  /*4a90*/  IMAD R0, R26, R0, R5 ;  /* 0x000000001a007224 */ /* 0x000fe400078e0205 */
[----:B---3--:R-:W-:-:S02]  /*4aa0*/  IMAD R3, R3, R30, R14 ;  /* 0x0000001e03037224 */ /* 0x008fc400078e020e */
[----:B------:R-:W-:Y:S02]  /*4ab0*/  @P0 IMAD R21, R15, R13, R24 ;  /* 0x0000000d0f150224 */ /* 0x000fe400078e0218 */
[----:B------:R-:W-:Y:S01]  /*4ac0*/  IMAD R5, R3, R20, R12 ;  /* 0x0000001403057224 */ /* 0x000fe200078e020c */
[----:B------:R-:W-:Y:S01]  /*4ad0*/  PRMT R3, R4, 0x7610, R3 ;  /* 0x0000761004037816 */ /* 0x000fe20000000003 */
[----:B------:R-:W-:-:S05]  /*4ae0*/  IMAD R0, R0, R31, R21 ;  /* 0x0000001f00007224 */ /* 0x000fca00078e0215 */
[----:B------:R-:W-:Y:S02]  /*4af0*/  SEL R75, R5, R0, !P0 ;  /* 0x00000000054b7207 */ /* 0x000fe40004000000 */
[----:B------:R-:W-:-:S07]  /*4b00*/  SEL R0, R0, R5, !P0 ;  /* 0x0000000500007207 */ /* 0x000fce0004000000 */
.L_x_128:
[----:B------:R-:W-:Y:S01]  /*4b10*/  LOP3.LUT P0, RZ, R3, 0xff, RZ, 0xc0, !PT ;  /* 0x000000ff03ff7812 */ /* 0x000fe2000780c0ff */
[----:B------:R-:W-:-:S12]  /*4b20*/  IMAD.MOV.U32 R74, RZ, RZ, R0 ;  /* 0x000000ffff4a7224 */ /* 0x000fd800078e0000 */
[----:B------:R-:W-:Y:S05]  /*4b30*/  @P0 BRA `(.L_x_131) ;  /* 0xffffffc400e40947 */ /* 0x000fea000383ffff */
[----:B------:R-:W-:Y:S05]  /*4b40*/  EXIT ;  /* 0x000000000000794d */ /* 0x000fea0003800000 */
.L_x_4:
[----:B0-----:R-:W-:Y:S01]  /*4b50*/  ULDC.64 UR4, c[0x0][0x650] ;  /* 0x0001940000047ab9 */ /* 0x001fe20000000a00 */
        /* <DEDUP_REMOVED lines=25> */
.L_x_133:
[--C-:B------:R-:W-:Y:S01]  /*4cf0*/  SHF.R.U64 R12, R10, R14, R11.reuse ;  /* 0x0000000e0a0c7219 */ /* 0x100fe2000000120b */
[----:B------:R-:W0:Y:S01]  /*4d00*/  LDC R22, c[0x0][0x618] ;  /* 0x00018600ff167b82 */ /* 0x000e220000000800 */
[----:B------:R-:W-:Y:S01]  /*4d10*/  I2FP.F32.U32 R6, R4 ;  /* 0x0000000400067245 */ /* 0x000fe20000201000 */
[----:B------:R-:W-:Y:S01]  /*4d20*/  ULDC UR4, c[0x0][0x150] ;  /* 0x0000540000047ab9 */ /* 0x000fe20000000800 */
[----:B------:R-:W-:Y:S02]  /*4d30*/  SHF.R.U32.HI R5, RZ, R14, R11 ;  /* 0x0000000eff057219 */ /* 0x000fe4000001160b */
[----:B------:R-:W-:Y:S01]  /*4d40*/  IADD3 R9, P0, RZ, -R12, RZ ;  /* 0x8000000cff097210 */ /* 0x000fe20007f1e0ff */
[----:B------:R-:W-:Y:S01]  /*4d50*/  FMUL R11, R6, UR4 ;  /* 0x00000004060b7c20 */ /* 0x000fe20008400000 */
[----:B------:R-:W-:Y:S01]  /*4d60*/  ULDC UR4, c[0x0][0x154] ;  /* 0x0000550000047ab9 */ /* 0x000fe20000000800 */
[----:B------:R-:W1:Y:S02]  /*4d70*/  LDC.64 R24, c[0x0][0x640] ;  /* 0x00019000ff187b82 */ /* 0x000e640000000a00 */
[----:B------:R-:W-:-:S02]  /*4d80*/  IMAD.X R5, RZ, RZ, ~R5, P0 ;  /* 0x000000ffff057224 */ /* 0x000fc400000e0e05 */
[----:B------:R-:W2:Y:S01]  /*4d90*/  F2I.U32.TRUNC.NTZ R11, R11 ;  /* 0x0000000b000b7305 */ /* 0x000ea2000020f000 */
[----:B------:R-:W-:-:S03]  /*4da0*/  IMAD.WIDE.U32 R6, R9, R20, R16 ;  /* 0x0000001409067225 */ /* 0x000fc600078e0010 */
[----:B------:R-:W3:Y:S01]  /*4db0*/  LDC R13, c[0x0][0x144] ;  /* 0x00005100ff0d7b82 */ /* 0x000ee20000000800 */
[----:B------:R-:W-:-:S04]  /*4dc0*/  IMAD R8, R5, R20, RZ ;  /* 0x0000001405087224 */ /* 0x000fc800078e02ff */
[----:B------:R-:W-:Y:S02]  /*4dd0*/  IMAD R5, R9, R21, R8 ;  /* 0x0000001509057224 */ /* 0x000fe400078e0208 */
[----:B------:R-:W-:Y:S01]  /*4de0*/  IMAD.MOV.U32 R8, RZ, RZ, -0x1 ;  /* 0xffffffffff087424 */ /* 0x000fe200078e00ff */
[----:B------:R-:W4:Y:S01]  /*4df0*/  LDC R14, c[0x0][0x608] ;  /* 0x00018200ff0e7b82 */ /* 0x000f220000000800 */
[----:B------:R-:W-:Y:S01]  /*4e00*/  IMAD.IADD R5, R7, 0x1, R5 ;  /* 0x0000000107057824 */ /* 0x000fe200078e0205 */
[----:B------:R-:W-:-:S04]  /*4e10*/  I2FP.F32.U32 R7, R3 ;  /* 0x0000000300077245 */ /* 0x000fc80000201000 */
[-C--:B0-----:R-:W-:Y:S01]  /*4e20*/  SHF.R.U64 R10, R6, R22.reuse, R5 ;  /* 0x00000016060a7219 */ /* 0x081fe20000001205 */
[----:B--2---:R-:W-:Y:S01]  /*4e30*/  IMAD.MOV R6, RZ, RZ, -R11 ;  /* 0x000000ffff067224 */ /* 0x004fe200078e0a0b */
[----:B------:R-:W0:Y:S01]  /*4e40*/  LDC R9, c[0x0][0x658] ;  /* 0x00019600ff097b82 */ /* 0x000e220000000800 */
[----:B-1----:R-:W-:Y:S01]  /*4e50*/  ISETP.NE.U32.AND P0, PT, R24, RZ, PT ;  /* 0x000000ff1800720c */ /* 0x002fe20003f05070 */
[----:B------:R-:W-:Y:S01]  /*4e60*/  FMUL R7, R7, UR4 ;  /* 0x0000000407077c20 */ /* 0x000fe20008400000 */
[----:B------:R-:W-:Y:S02]  /*4e70*/  SHF.R.U32.HI R5, RZ, R22, R5 ;  /* 0x00000016ff057219 */ /* 0x000fe40000011605 */
[----:B------:R-:W-:-:S03]  /*4e80*/  ISETP.NE.AND.EX P0, PT, R25, RZ, PT, P0 ;  /* 0x000000ff1900720c */ /* 0x000fc60003f05300 */
[----:B------:R-:W1:Y:S01]  /*4e90*/  LDC R20, c[0x0][0x148] ;  /* 0x00005200ff147b82 */ /* 0x000e620000000800 */
[----:B---3--:R-:W-:Y:S02]  /*4ea0*/  IMAD R23, R13, R6, R4 ;  /* 0x000000060d177224 */ /* 0x008fe400078e0204 */
[----:B------:R-:W-:-:S05]  /*4eb0*/  IMAD.MOV.U32 R6, RZ, RZ, 0x1 ;  /* 0x00000001ff067424 */ /* 0x000fca00078e00ff */
[----:B------:R-:W2:Y:S01]  /*4ec0*/  LDC R21, c[0x0][0x600] ;  /* 0x00018000ff157b82 */ /* 0x000ea20000000800 */
[-CC-:B----4-:R-:W-:Y:S02]  /*4ed0*/  SHF.R.U64 R13, R10, R14.reuse, R5.reuse ;  /* 0x0000000e0a0d7219 */ /* 0x190fe40000001205 */
[----:B------:R-:W-:Y:S02]  /*4ee0*/  SHF.R.U32.HI R4, RZ, R14, R5 ;  /* 0x0000000eff047219 */ /* 0x000fe40000011605 */
[----:B------:R3:W4:Y:S03]  /*4ef0*/  F2I.U32.TRUNC.NTZ R14, R7 ;  /* 0x00000007000e7305 */ /* 0x000726000020f000 */
[----:B------:R-:W1:Y:S01]  /*4f00*/  LDC R26, c[0x0][0x648] ;  /* 0x00019200ff1a7b82 */ /* 0x000e620000000800 */
[-C--:B0-----:R-:W-:Y:S02]  /*4f10*/  SHF.R.U64 R15, R13, R9.reuse, R4 ;  /* 0x000000090d0f7219 */ /* 0x081fe40000001204 */
[----:B------:R-:W-:-:S02]  /*4f20*/  SHF.L.U32 R8, R8, R9, RZ ;  /* 0x0000000908087219 */ /* 0x000fc400000006ff */
[-C--:B------:R-:W-:Y:S01]  /*4f30*/  SHF.R.U32.HI R5, RZ, R9.reuse, R4 ;  /* 0x00000009ff057219 */ /* 0x080fe20000011604 */
[----:B------:R-:W-:Y:S01]  /*4f40*/  IMAD.MOV.U32 R4, RZ, RZ, R15 ;  /* 0x000000ffff047224 */ /* 0x000fe200078e000f */
[----:B------:R-:W-:Y:S01]  /*4f50*/  SHF.L.U32 R22, R6, R9, RZ ;  /* 0x0000000906167219 */ /* 0x000fe200000006ff */
[----:B------:R-:W0:Y:S01]  /*4f60*/  LDC R27, c[0x0][0x638] ;  /* 0x00018e00ff1b7b82 */ /* 0x000e220000000800 */
[----:B------:R-:W-:-:S07]  /*4f70*/  LOP3.LUT R28, RZ, R8, RZ, 0x33, !PT ;  /* 0x00000008ff1c7212 */ /* 0x000fce00078e33ff */
        /* <DEDUP_REMOVED lines=12> */
.L_x_134:
[----:B------:R-:W-:Y:S01]  /*5040*/  ISETP.NE.AND P0, PT, R2, 0x1, PT ;  /* 0x000000010200780c */ /* 0x000fe20003f05270 */
[----:B--2---:R-:W-:Y:S01]  /*5050*/  VIADD R7, R21, 0xffffffff ;  /* 0xffffffff15077836 */ /* 0x004fe20000000000 */
[----:B-1----:R-:W-:Y:S01]  /*5060*/  SHF.R.U64 R5, R4, R26, R5 ;  /* 0x0000001a04057219 */ /* 0x002fe20000001205 */
[----:B------:R-:W-:Y:S01]  /*5070*/  IMAD.MOV R14, RZ, RZ, -R14 ;  /* 0x000000ffff0e7224 */ /* 0x000fe200078e0a0e */
[----:B------:R-:W-:Y:S01]  /*5080*/  LOP3.LUT R4, R13, R28, RZ, 0xc0, !PT ;  /* 0x0000001c0d047212 */ /* 0x000fe200078ec0ff */
[----:B------:R-:W-:Y:S01]  /*5090*/  IMAD.MOV.U32 R8, RZ, RZ, R12 ;  /* 0x000000ffff087224 */ /* 0x000fe200078e000c */
[----:B------:R-:W-:Y:S01]  /*50a0*/  LOP3.LUT R10, R10, R7, RZ, 0xc0, !PT ;  /* 0x000000070a0a7212 */ /* 0x000fe200078ec0ff */
[----:B------:R-:W-:Y:S02]  /*50b0*/  IMAD.MOV R6, RZ, RZ, -R5 ;  /* 0x000000ffff067224 */ /* 0x000fe400078e0a05 */
[----:B------:R-:W-:-:S04]  /*50c0*/  IMAD R4, R22, R5, R4 ;  /* 0x0000000516047224 */ /* 0x000fc800078e0204 */
[----:B------:R-:W-:Y:S02]  /*50d0*/  @P0 IMAD R23, R20, R14, R3 ;  /* 0x0000000e14170224 */ /* 0x000fe400078e0203 */
[----:B0-----:R-:W-:Y:S02]  /*50e0*/  IMAD R3, R6, R27, R15 ;  /* 0x0000001b06037224 */ /* 0x001fe400078e020f */
[----:B------:R-:W-:Y:S02]  /*50f0*/  IMAD R7, R4, R29, R23 ;  /* 0x0000001d04077224 */ /* 0x000fe400078e0217 */
[----:B------:R-:W-:Y:S02]  /*5100*/  IMAD R4, R3, R21, R10 ;  /* 0x0000001503047224 */ /* 0x000fe400078e020a */
[----:B------:R-:W-:-:S03]  /*5110*/  IMAD.MOV.U32 R6, RZ, RZ, 0x1 ;  /* 0x00000001ff067424 */ /* 0x000fc600078e00ff */
[----:B------:R-:W-:Y:S02]  /*5120*/  SEL R9, R4, R7, !P0 ;  /* 0x0000000704097207 */ /* 0x000fe40004000000 */
[----:B------:R-:W-:-:S07]  /*5130*/  SEL R7, R7, R4, !P0 ;  /* 0x0000000407077207 */ /* 0x000fce0004000000 */
.L_x_132:
[----:B------:R-:W-:-:S08]  /*5140*/  NOP ;  /* 0x0000000000007918 */ /* 0x000fd00000000000 */
[----:B------:R-:W0:-:S00]  /*5150*/  USETMAXREG.DEALLOC.CTAPOOL 0x28 ;  /* 0x00000028000079c8 */ /* 0x000e0000080e0500 */
[----:B0-----:R-:W-:-:S13]  /*5160*/  ISETP.NE.AND P0, PT, R0, RZ, PT ;  /* 0x000000ff0000720c */ /* 0x001fda0003f05270 */
[----:B------:R-:W-:Y:S05]  /*5170*/  @P0 EXIT ;  /* 0x000000000000094d */ /* 0x000fea0003800000 */
[----:B------:R-:W-:Y:S01]  /*5180*/  LOP3.LUT P0, RZ, R6, 0xff, RZ, 0xc0, !PT ;  /* 0x000000ff06ff7812 */ /* 0x000fe2000780c0ff */
[----:B------:R-:W-:Y:S02]  /*5190*/  IMAD.MOV.U32 R3, RZ, RZ, 0x1 ;  /* 0x00000001ff037424 */ /* 0x000fe400078e00ff */
[----:B------:R-:W-:-:S10]  /*51a0*/  IMAD.MOV.U32 R0, RZ, RZ, RZ ;  /* 0x000000ffff007224 */ /* 0x000fd400078e00ff */
[----:B------:R-:W-:Y:S05]  /*51b0*/  @!P0 BRA `(.L_x_135) ;  /* 0x0000000c00348947 */ /* 0x000fea0003800000 */
[----:B------:R-:W0:Y:S01]  /*51c0*/  LDC R0, c[0x0][0x28c] ;  /* 0x0000a300ff007b82 */ /* 0x000e220000000800 */
[----:B------:R-:W-:Y:S01]  /*51d0*/  ULDC UR5, c[0x0][0x600] ;  /* 0x0001800000057ab9 */ /* 0x000fe20000000800 */
[----:B------:R-:W-:Y:S01]  /*51e0*/  ULDC UR4, c[0x0][0xc] ;  /* 0x0000030000047ab9 */ /* 0x000fe20000000800 */
[----:B------:R-:W-:Y:S01]  /*51f0*/  UIADD3 UR16, UR5, -0x1, URZ ;  /* 0xffffffff05107890 */ /* 0x000fe2000fffe03f */
[C---:B------:R-:W-:Y:S01]  /*5200*/  LOP3.LUT P2, RZ, R18.reuse, 0x7f, RZ, 0xc0, !PT ;  /* 0x0000007f12ff7812 */ /* 0x040fe2000784c0ff */
[----:B------:R-:W-:Y:S01]  /*5210*/  ULDC UR6, c[0x0][0x658] ;  /* 0x0001960000067ab9 */ /* 0x000fe20000000800 */
[----:B------:R-:W-:Y:S01]  /*5220*/  ULDC UR5, c[0x0][0x10] ;  /* 0x0000040000057ab9 */ /* 0x000fe20000000800 */
[----:B------:R-:W-:Y:S01]  /*5230*/  UMOV UR7, 0xffffffff ;  /* 0xffffffff00077882 */ /* 0x000fe20000000000 */
[----:B------:R-:W-:Y:S01]  /*5240*/  UMOV UR8, 0x1 ;  /* 0x0000000100087882 */ /* 0x000fe20000000000 */
[----:B------:R-:W-:Y:S01]  /*5250*/  UIMAD.WIDE.U32 UR4, UR4, UR5, URZ ;  /* 0x00000005040472a5 */ /* 0x000fe2000f8e003f */
[----:B------:R-:W-:Y:S01]  /*5260*/  LOP3.LUT P0, RZ, R18, 0x1f, RZ, 0xc0, !PT ;  /* 0x0000001f12ff7812 */ /* 0x000fe2000780c0ff */
[----:B------:R-:W-:Y:S01]  /*5270*/  USHF.L.U32 UR7, UR7, UR6, URZ ;  /* 0x0000000607077299 */ /* 0x000fe2000800063f */
[----:B------:R-:W-:Y:S01]  /*5280*/  BSSY B0, `(.L_x_135) ;  /* 0x00000c0000007945 */ /* 0x000fe20003800000 */
[----:B------:R-:W-:Y:S01]  /*5290*/  USHF.L.U32 UR18, UR8, UR6, URZ ;  /* 0x0000000608127299 */ /* 0x000fe2000800063f */
[----:B------:R-:W-:Y:S01]  /*52a0*/  IMAD.MOV.U32 R11, RZ, RZ, 0x1 ;  /* 0x00000001ff0b7424 */ /* 0x000fe200078e00ff */
[----:B------:R-:W-:Y:S01]  /*52b0*/  LOP3.LUT R18, R19, 0x2, RZ, 0xfc, !PT ;  /* 0x0000000213127812 */ /* 0x000fe200078efcff */
[----:B------:R-:W-:Y:S01]  /*52c0*/  ULDC UR6, c[0x0][0x14] ;  /* 0x0000050000067ab9 */ /* 0x000fe20000000800 */
[----:B------:R-:W-:Y:S01]  /*52d0*/  PLOP3.LUT P0, PT, P0, P2, PT, 0x8a, 0x0 ;  /* 0x000000000000781c */ /* 0x000fe20000705172 */
[----:B------:R-:W-:-:S02]  /*52e0*/  UIMAD.WIDE.U32 UR20, UR4, UR6, URZ ;  /* 0x00000006041472a5 */ /* 0x000fc4000f8e003f */
[----:B------:R-:W-:Y:S02]  /*52f0*/  UIMAD UR13, UR5, UR6, URZ ;  /* 0x00000006050d72a4 */ /* 0x000fe4000f8e023f */
[----:B------:R-:W-:Y:S01]  /*5300*/  ULOP3.LUT UR17, URZ, UR7, URZ, 0x33, !UPT ;  /* 0x000000073f117292 */ /* 0x000fe2000f8e333f */
[----:B0-----:R-:W-:Y:S01]  /*5310*/  VIADD R0, R0, 0x1f ;  /* 0x0000001f00007836 */ /* 0x001fe20000000000 */
[----:B------:R-:W-:Y:S01]  /*5320*/  UIADD3 UR13, UR21, UR13, URZ ;  /* 0x0000000d150d7290 */ /* 0x000fe2000fffe03f */
[----:B------:R-:W-:-:S03]  /*5330*/  ULDC.64 UR22, c[0x0][0x198] ;  /* 0x0000660000167ab9 */ /* 0x000fc60000000a00 */
[----:B------:R-:W-:-:S04]  /*5340*/  SHF.R.S32.HI R3, RZ, 0x1f, R0 ;  /* 0x0000001fff037819 */ /* 0x000fc80000011400 */
[----:B------:R-:W-:Y:S01]  /*5350*/  LEA.HI R3, R3, R0, RZ, 0x5 ;  /* 0x0000000003037211 */ /* 0x000fe200078f28ff */
[----:B------:R-:W-:-:S03]  /*5360*/  IMAD.MOV.U32 R0, RZ, RZ, RZ ;  /* 0x000000ffff007224 */ /* 0x000fc600078e00ff */
[----:B------:R-:W-:Y:S01]  /*5370*/  SHF.R.S32.HI R13, RZ, 0x5, R3 ;  /* 0x00000005ff0d7819 */ /* 0x000fe20000011403 */
[----:B------:R-:W-:-:S04]  /*5380*/  IMAD.MOV.U32 R3, RZ, RZ, 0x1 ;  /* 0x00000001ff037424 */ /* 0x000fc800078e00ff */
[----:B------:R-:W-:-:S07]  /*5390*/  VIADD R10, R13, 0x1 ;  /* 0x000000010d0a7836 */ /* 0x000fce0000000000 */
.L_x_147:
[----:B------:R-:W-:-:S03]  /*53a0*/  UMOV UR4, 0xffffffff ;  /* 0xffffffff00047882 */ /* 0x000fc60000000000 */
[----:B------:R-:W-:Y:S05]  /*53b0*/  BRA.DIV UR4, `(.L_x_136) ;  /* 0x0000001e048c7947 */ /* 0x000fea000b800000 */
[----:B------:R-:W-:-:S13]  /*53c0*/  ELECT P6, URZ, PT ;  /* 0x00000000003f782f */ /* 0x000fda00038c0000 */
.L_x_186:
[----:B------:R-:W0:Y:S01]  /*53d0*/  LDC R4, c[0x0][0x28c] ;  /* 0x0000a300ff047b82 */ /* 0x000e220000000800 */
[----:B------:R-:W-:Y:S01]  /*53e0*/  BSSY B1, `(.L_x_137) ;  /* 0x0000037000017945 */ /* 0x000fe20003800000 */
[----:B0-----:R-:W-:-:S13]  /*53f0*/  ISETP.LT.OR P6, PT, R4, 0x1, !P6 ;  /* 0x000000010400780c */ /* 0x001fda00077c1670 */
[----:B------:R-:W-:Y:S05]  /*5400*/  @P6 BRA `(.L_x_138) ;  /* 0x0000000000d06947 */ /* 0x000fea0003800000 */
[----:B------:R-:W-:Y:S02]  /*5410*/  IMAD R14, R9, 0x60, RZ ;  /* 0x00000060090e7824 */ /* 0x000fe400078e02ff */
[----:B------:R-:W-:Y:S02]  /*5420*/  IMAD.SHL.U32 R15, R7, 0x80, RZ ;  /* 0x00000080070f7824 */ /* 0x000fe400078e00ff */
[----:B------:R-:W-:Y:S02]  /*5430*/  IMAD.MOV.U32 R20, RZ, RZ, RZ ;  /* 0x000000ffff147224 */ /* 0x000fe400078e00ff */
[----:B------:R-:W-:Y:S02]  /*5440*/  IMAD.MOV.U32 R4, RZ, RZ, R10 ;  /* 0x000000ffff047224 */ /* 0x000fe400078e000a */
[----:B------:R-:W-:Y:S02]  /*5450*/  IMAD.MOV.U32 R5, RZ, RZ, R3 ;  /* 0x000000ffff057224 */ /* 0x000fe400078e0003 */
[----:B------:R-:W-:-:S07]  /*5460*/  IMAD.MOV.U32 R6, RZ, RZ, R0 ;  /* 0x000000ffff067224 */ /* 0x000fce00078e0000 */
.L_x_142:
[----:B------:R-:W0:Y:S01]  /*5470*/  S2R R12, SR_CgaCtaId ;  /* 0x00000000000c7919 */ /* 0x000e220000008800 */
[----:B------:R-:W-:Y:S01]  /*5480*/  MOV R7, 0x400 ;  /* 0x0000040000077802 */ /* 0x000fe20000000f00 */
[----:B------:R-:W1:Y:S03]  /*5490*/  @!P2 LDC R9, c[0x0][0x500] ;  /* 0x00014000ff09ab82 */ /* 0x000e660000000800 */
[----:B0-----:R-:W-:Y:S02]  /*54a0*/  LEA R21, R12, R7, 0x18 ;  /* 0x000000070c157211 */ /* 0x001fe400078ec0ff */
[----:B------:R-:W-:-:S03]  /*54b0*/  SHF.L.U32 R7, R5, 0x1f, RZ ;  /* 0x0000001f05077819 */ /* 0x000fc600000006ff */
[----:B------:R-:W-:-:S04]  /*54c0*/  IMAD R12, R6, 0x8, R21 ;  /* 0x00000008060c7824 */ /* 0x000fc800078e0215 */
[----:B------:R-:W0:Y:S02]  /*54d0*/  SYNCS.PHASECHK.TRANS64.TRYWAIT P1, [R12+URZ+0x100], R7 ;  /* 0x000100070c0075a7 */ /* 0x000e24000802017f */
[----:B01----:R-:W-:Y:S05]  /*54e0*/  @!P1 BRA `(.L_x_139) ;  /* 0x0000001c00609947 */ /* 0x003fea0003800000 */
.L_x_187:
[----:B0-----:R-:W-:Y:S01]  /*54f0*/  PRMT R7, R18, 0x9910, RZ ;  /* 0x0000991012077816 */ /* 0x001fe200000000ff */
[----:B------:R0:W-:Y:S03]  /*5500*/  @!P2 SYNCS.ARRIVE.TRANS64 RZ, [R12+URZ], R9 ;  /* 0x000000090cffa9a7 */ /* 0x0001e6000800003f */
[----:B------:R-:W-:-:S13]  /*5510*/  ISETP.NE.AND P1, PT, R7, 0x2, PT ;  /* 0x000000020700780c */ /* 0x000fda0003f25270 */
[----:B0-----:R-:W-:Y:S05]  /*5520*/  @P1 BRA `(.L_x_140) ;  /* 0x0000000000041947 */ /* 0x001fea0003800000 */
[----:B------:R-:W-:Y:S01]  /*5530*/  BPT.TRAP 0x1 ;  /* 0x000000040000795c */ /* 0x000fe20000300000 */
.L_x_140:
[----:B------:R-:W-:Y:S05]  /*5540*/  @P0 BRA `(.L_x_141) ;  /* 0x0000000000040947 */ /* 0x000fea0003800000 */
[----:B------:R-:W-:Y:S01]  /*5550*/  BPT.TRAP 0x1 ;  /* 0x000000040000795c */ /* 0x000fe20000300000 */
.L_x_141:
[--C-:B------:R-:W-:Y:S01]  /*5560*/  IMAD R7, R6, 0x1000, R21.reuse ;  /* 0x0000100006077824 */ /* 0x100fe200078e0215 */
[----:B------:R-:W-:Y:S01]  /*5570*/  R2UR UR9, R12 ;  /* 0x000000000c0972ca */ /* 0x000fe200000e0000 */
[----:B------:R-:W-:Y:S01]  /*5580*/  IMAD R21, R6, 0xc00, R21 ;  /* 0x00000c0006157824 */ /* 0x000fe200078e0215 */
[----:B------:R-:W-:Y:S01]  /*5590*/  UIADD3 UR4, UP0, UR22, 0xf0, URZ ;  /* 0x000000f016047890 */ /* 0x000fe2000ff1e03f */
[----:B------:R-:W-:Y:S01]  /*55a0*/  VIADD R4, R4, 0xffffffff ;  /* 0xffffffff04047836 */ /* 0x000fe20000000000 */
[----:B------:R-:W-:Y:S01]  /*55b0*/  R2UR UR5, R7 ;  /* 0x00000000070572ca */ /* 0x000fe200000e0000 */
[----:B------:R-:W-:Y:S01]  /*55c0*/  UIADD3 UR24, UP1, UR22, 0x1f0, URZ ;  /* 0x000001f016187890 */ /* 0x000fe2000ff3e03f */
[----:B------:R-:W-:Y:S01]  /*55d0*/  R2UR UR8, R21 ;  /* 0x00000000150872ca */ /* 0x000fe200000e0000 */
[----:B------:R-:W-:Y:S01]  /*55e0*/  VIADD R6, R6, 0x1 ;  /* 0x0000000106067836 */ /* 0x000fe20000000000 */
[----:B------:R-:W-:Y:S01]  /*55f0*/  R2UR UR11, R15 ;  /* 0x000000000f0b72ca */ /* 0x000fe200000e0000 */
[----:B------:R-:W-:Y:S01]  /*5600*/  UIADD3.X UR25, URZ, UR23, URZ, UP1, !UPT ;  /* 0x000000173f197290 */ /* 0x000fe20008ffe43f */
[----:B------:R-:W-:Y:S01]  /*5610*/  R2UR UR10, R20 ;  /* 0x00000000140a72ca */ /* 0x000fe200000e0000 */
[----:B------:R-:W-:Y:S01]  /*5620*/  UMOV UR6, 0x0 ;  /* 0x0000000000067882 */ /* 0x000fe20000000000 */
[----:B------:R-:W-:Y:S01]  /*5630*/  R2UR UR12, R8 ;  /* 0x00000000080c72ca */ /* 0x000fe200000e0000 */
[----:B------:R-:W-:Y:S01]  /*5640*/  UMOV UR7, 0x10000000 ;  /* 0x1000000000077882 */ /* 0x000fe20000000000 */
[----:B------:R-:W-:Y:S01]  /*5650*/  R2UR UR19, R14 ;  /* 0x000000000e1372ca */ /* 0x000fe200000e0000 */
[----:B------:R-:W-:Y:S01]  /*5660*/  VIADD R20, R20, 0x20 ;  /* 0x0000002014147836 */ /* 0x000fe20000000000 */
[----:B------:R-:W-:Y:S01]  /*5670*/  ISETP.GT.AND P3, PT, R4, 0x1, PT ;  /* 0x000000010400780c */ /* 0x000fe20003f64270 */
[----:B------:R-:W-:Y:S01]  /*5680*/  UIADD3 UR14, UR5, 0x300, URZ ;  /* 0x00000300050e7890 */ /* 0x000fe2000fffe03f */
[----:B------:R-:W-:Y:S01]  /*5690*/  ISETP.NE.AND P1, PT, R6, 0x20, PT ;  /* 0x000000200600780c */ /* 0x000fe20003f25270 */
[----:B------:R-:W-:-:S02]  /*56a0*/  UIADD3.X UR5, URZ, UR23, URZ, UP0, !UPT ;  /* 0x000000173f057290 */ /* 0x000fc400087fe43f */
[----:B------:R-:W-:Y:S01]  /*56b0*/  UIADD3 UR15, UR8, 0x20300, URZ ;  /* 0x00020300080f7890 */ /* 0x000fe2000fffe03f */
[----:B------:R-:W-:Y:S02]  /*56c0*/  SEL R12, RZ, 0x1, P1 ;  /* 0x00000001ff0c7807 */ /* 0x000fe40000800000 */
[----:B------:R-:W-:Y:S01]  /*56d0*/  UMOV UR8, UR14 ;  /* 0x0000000e00087c82 */ /* 0x000fe20008000000 */
[----:B------:R-:W-:Y:S02]  /*56e0*/  SEL R6, R6, RZ, P1 ;  /* 0x000000ff06067207 */ /* 0x000fe40000800000 */
[----:B------:R-:W-:Y:S01]  /*56f0*/  LOP3.LUT R5, R5, R12, RZ, 0x3c, !PT ;  /* 0x0000000c05057212 */ /* 0x000fe200078e3cff */
[----:B------:R0:W-:Y:S02]  /*5700*/  UTMALDG.3D [UR8], [UR4], desc[UR6] ;  /* 0x00000608040075b4 */ /* 0x0001e40008011000 */
[----:B0-----:R-:W-:Y:S01]  /*5710*/  UMOV UR8, UR15 ;  /* 0x0000000f00087c82 */ /* 0x001fe20008000000 */
[----:B------:R-:W-:-:S02]  /*5720*/  UMOV UR11, UR19 ;  /* 0x00000013000b7c82 */ /* 0x000fc40008000000 */
[----:B------:R0:W-:Y:S02]  /*5730*/  UTMALDG.3D [UR8], [UR24], desc[UR6] ;  /* 0x00000608180075b4 */ /* 0x0001e40008011000 */
[----:B0-----:R-:W-:Y:S05]  /*5740*/  @P3 BRA `(.L_x_142) ;  /* 0xfffffffc00483947 */ /* 0x001fea000383ffff */
.L_x_138:
[----:B------:R-:W-:Y:S05]  /*5750*/  BSYNC B1 ;  /* 0x0000000000017941 */ /* 0x000fea0003800000 */
.L_x_137:
[----:B------:R-:W-:Y:S01]  /*5760*/  LOP3.LUT P3, RZ, R11, 0xff, RZ, 0xc0, !PT ;  /* 0x000000ff0bff7812 */ /* 0x000fe2000786c0ff */
[----:B------:R-:W-:Y:S01]  /*5770*/  IMAD.IADD R0, R13, 0x1, R0 ;  /* 0x000000010d007824 */ /* 0x000fe200078e0200 */
[----:B------:R-:W-:Y:S01]  /*5780*/  IADD3 R16, P4, R16, UR20, RZ ;  /* 0x0000001410107c10 */ /* 0x000fe2000ff9e0ff */
[----:B------:R-:W-:Y:S01]  /*5790*/  ULDC.64 UR4, c[0x0][0x650] ;  /* 0x0001940000047ab9 */ /* 0x000fe20000000a00 */
[----:B------:R-:W-:Y:S01]  /*57a0*/  BSSY B1, `(.L_x_143) ;  /* 0x000006b000017945 */ /* 0x000fe20003800000 */
[----:B------:R-:W-:Y:S01]  /*57b0*/  IMAD.MOV.U32 R7, RZ, RZ, -0x1 ;  /* 0xffffffffff077424 */ /* 0x000fe200078e00ff */
[----:B------:R-:W-:Y:S01]  /*57c0*/  SHF.R.U32.HI R4, RZ, 0x5, R0 ;  /* 0x00000005ff047819 */ /* 0x000fe20000011600 */
[----:B------:R-:W-:Y:S01]  /*57d0*/  IMAD.MOV.U32 R9, RZ, RZ, -0x1 ;  /* 0xffffffffff097424 */ /* 0x000fe200078e00ff */
[----:B------:R-:W-:Y:S01]  /*57e0*/  ISETP.GT.U32.AND P1, PT, R0, 0x1f, PT ;  /* 0x0000001f0000780c */ /* 0x000fe20003f24070 */
[----:B------:R-:W-:Y:S01]  /*57f0*/  IMAD.MOV.U32 R8, RZ, RZ, -0x1 ;  /* 0xffffffffff087424 */ /* 0x000fe200078e00ff */
[----:B------:R-:W-:-:S02]  /*5800*/  LOP3.LUT R4, R4, 0x1, RZ, 0xc0, !PT ;  /* 0x0000000104047812 */ /* 0x000fc400078ec0ff */
[----:B------:R-:W-:Y:S01]  /*5810*/  ISETP.LT.U32.AND P1, PT, R13, 0x20, P1 ;  /* 0x000000200d00780c */ /* 0x000fe20000f21070 */
[----:B------:R-:W0:Y:S01]  /*5820*/  @P3 S2R R6, SR_CgaCtaId ;  /* 0x0000000000063919 */ /* 0x000e220000008800 */
[----:B------:R-:W-:Y:S02]  /*5830*/  @P3 MOV R5, 0x400 ;  /* 0x0000040000053802 */ /* 0x000fe40000000f00 */
[----:B------:R-:W-:Y:S02]  /*5840*/  IADD3.X R17, R17, UR13, RZ, P4, !PT ;  /* 0x0000000d11117c10 */ /* 0x000fe4000a7fe4ff */
[----:B------:R-:W-:Y:S02]  /*5850*/  ISETP.GE.U32.AND P4, PT, R16, UR4, PT ;  /* 0x0000000410007c0c */ /* 0x000fe4000bf86070 */
[----:B------:R-:W-:Y:S02]  /*5860*/  LOP3.LUT R0, R0, 0x1f, RZ, 0xc0, !PT ;  /* 0x0000001f00007812 */ /* 0x000fe400078ec0ff */
[----:B------:R-:W-:-:S02]  /*5870*/  PRMT R11, RZ, 0x7610, R11 ;  /* 0x00007610ff0b7816 */ /* 0x000fc4000000000b */
[----:B0-----:R-:W-:-:S04]  /*5880*/  @P3 LEA R5, R6, R5, 0x18 ;  /* 0x0000000506053211 */ /* 0x001fc800078ec0ff */
[----:B------:R0:W-:Y:S01]  /*5890*/  @P3 SYNCS.ARRIVE.TRANS64.A1T0 RZ, [R5+URZ+0x218], RZ ;  /* 0x000218ff05ff39a7 */ /* 0x0001e2000810003f */
[----:B------:R-:W-:Y:S02]  /*58a0*/  ISETP.NE.U32.AND P3, PT, R4, 0x1, PT ;  /* 0x000000010400780c */ /* 0x000fe40003f65070 */
[----:B------:R-:W-:Y:S02]  /*58b0*/  SEL R4, RZ, 0x1, !P1 ;  /* 0x00000001ff047807 */ /* 0x000fe40004800000 */
[----:B------:R-:W-:Y:S02]  /*58c0*/  ISETP.GE.U32.AND.EX P1, PT, R17, UR5, PT, P4 ;  /* 0x0000000511007c0c */ /* 0x000fe4000bf26140 */
[----:B------:R-:W-:-:S04]  /*58d0*/  ISETP.GT.U32.AND P3, PT, R13, 0x1f, !P3 ;  /* 0x0000001f0d00780c */ /* 0x000fc80005f64070 */
[----:B0-----:R-:W-:-:S04]  /*58e0*/  SEL R5, RZ, 0x1, !P3 ;  /* 0x00000001ff057807 */ /* 0x001fc80005800000 */
[--C-:B------:R-:W-:Y:S02]  /*58f0*/  LOP3.LUT R3, R5, R3, R4.reuse, 0x96, !PT ;  /* 0x0000000305037212 */ /* 0x100fe400078e9604 */
[----:B------:R-:W-:Y:S01]  /*5900*/  PRMT R4, RZ, 0x7610, R4 ;  /* 0x00007610ff047816 */ /* 0x000fe20000000004 */
[----:B------:R-:W-:Y:S06]  /*5910*/  @P1 BRA `(.L_x_144) ;  /* 0x00000004004c1947 */ /* 0x000fec0003800000 */
[----:B------:R-:W-:Y:S01]  /*5920*/  ULDC.64 UR4, c[0x0][0x628] ;  /* 0x00018a0000047ab9 */ /* 0x000fe20000000a00 */
[----:B------:R-:W0:Y:S01]  /*5930*/  S2R R14, SR_CTAID.X ;  /* 0x00000000000e7919 */ /* 0x000e220000002500 */
[----:B------:R-:W-:Y:S01]  /*5940*/  ISETP.NE.U32.AND P1, PT, RZ, UR4, PT ;  /* 0x00000004ff007c0c */ /* 0x000fe2000bf25070 */
[----:B------:R-:W-:Y:S01]  /*5950*/  ULDC UR7, c[0x0][0x630] ;  /* 0x00018c0000077ab9 */ /* 0x000fe20000000800 */
[----:B------:R-:W-:Y:S01]  /*5960*/  IMAD.MOV.U32 R4, RZ, RZ, R16 ;  /* 0x000000ffff047224 */ /* 0x000fe200078e0010 */
[----:B------:R-:W1:Y:S01]  /*5970*/  S2R R12, SR_CTAID.Y ;  /* 0x00000000000c7919 */ /* 0x000e620000002600 */
[----:B------:R-:W-:Y:S01]  /*5980*/  ISETP.NE.AND.EX P1, PT, RZ, UR5, PT, P1 ;  /* 0x00000005ff007c0c */ /* 0x000fe2000bf25310 */
[----:B------:R-:W-:-:S12]  /*5990*/  IMAD.MOV.U32 R5, RZ, RZ, R17 ;  /* 0x000000ffff057224 */ /* 0x000fd800078e0011 */
[----:B------:R-:W-:Y:S05]  /*59a0*/  @!P1 BRA `(.L_x_145) ;  /* 0x0000000000289947 */ /* 0x000fea0003800000 */
[----:B------:R-:W-:Y:S02]  /*59b0*/  ULDC UR6, c[0x0][0x634] ;  /* 0x00018d0000067ab9 */ /* 0x000fe40000000800 */
[----:B------:R-:W-:-:S05]  /*59c0*/  IADD3 R9, P1, R16, UR6, RZ ;  /* 0x0000000610097c10 */ /* 0x000fca000ff3e0ff */
[----:B------:R-:W-:-:S04]  /*59d0*/  IMAD.X R15, RZ, RZ, R17, P1 ;  /* 0x000000ffff0f7224 */ /* 0x000fc800008e0611 */
[----:B------:R-:W-:-:S04]  /*59e0*/  IMAD.WIDE.U32 R6, R15, UR4, RZ ;  /* 0x000000040f067c25 */ /* 0x000fc8000f8e00ff */
[----:B------:R-:W-:-:S04]  /*59f0*/  IMAD.WIDE.U32 R6, P1, R9, UR5, R6 ;  /* 0x0000000509067c25 */ /* 0x000fc8000f820006 */
[----:B------:R-:W-:-:S04]  /*5a00*/  IMAD.WIDE.U32 R8, R9, UR4, RZ ;  /* 0x0000000409087c25 */ /* 0x000fc8000f8e00ff */
[----:B------:R-:W-:Y:S01]  /*5a10*/  IMAD.X R5, RZ, RZ, RZ, P1 ;  /* 0x000000ffff057224 */ /* 0x000fe200008e06ff */
[----:B------:R-:W-:Y:S01]  /*5a20*/  IADD3 RZ, P1, R9, R6, RZ ;  /* 0x0000000609ff7210 */ /* 0x000fe20007f3e0ff */
[----:B------:R-:W-:-:S04]  /*5a30*/  IMAD.MOV.U32 R4, RZ, RZ, R7 ;  /* 0x000000ffff047224 */ /* 0x000fc800078e0007 */
[----:B------:R-:W-:-:S08]  /*5a40*/  IMAD.WIDE.U32.X R4, R15, UR5, R4, P1 ;  /* 0x000000050f047c25 */ /* 0x000fd000088e0404 */
.L_x_145:
[--C-:B------:R-:W-:Y:S01]  /*5a50*/  SHF.R.U64 R8, R4, UR7, R5.reuse ;  /* 0x0000000704087c19 */ /* 0x100fe20008001205 */
[----:B------:R-:W-:Y:S01]  /*5a60*/  ULDC.64 UR4, c[0x0][0x620] ;  /* 0x0001880000047ab9 */ /* 0x000fe20000000a00 */
[----:B------:R-:W-:Y:S01]  /*5a70*/  SHF.R.U32.HI R4, RZ, UR7, R5 ;  /* 0x00000007ff047c19 */ /* 0x000fe20008011605 */
[----:B------:R-:W2:Y:S01]  /*5a80*/  LDC R25, c[0x0][0x144] ;  /* 0x00005100ff197b82 */ /* 0x000ea20000000800 */
[----:B------:R-:W-:Y:S01]  /*5a90*/  IADD3 R7, P1, RZ, -R8, RZ ;  /* 0x80000008ff077210 */ /* 0x000fe20007f3e0ff */
[----:B------:R-:W-:Y:S01]  /*5aa0*/  ULDC.64 UR8, c[0x0][0x640] ;  /* 0x0001900000087ab9 */ /* 0x000fe20000000a00 */
[----:B0-----:R-:W-:Y:S01]  /*5ab0*/  I2FP.F32.U32 R9, R14 ;  /* 0x0000000e00097245 */ /* 0x001fe20000201000 */
[----:B------:R-:W-:Y:S02]  /*5ac0*/  ULDC UR6, c[0x0][0x608] ;  /* 0x0001820000067ab9 */ /* 0x000fe40000000800 */
[----:B------:R-:W-:Y:S01]  /*5ad0*/  IMAD.X R4, RZ, RZ, ~R4, P1 ;  /* 0x000000ffff047224 */ /* 0x000fe200008e0e04 */
[----:B------:R-:W-:Y:S01]  /*5ae0*/  ISETP.NE.U32.AND P1, PT, RZ, UR8, PT ;  /* 0x00000008ff007c0c */ /* 0x000fe2000bf25070 */
[----:B------:R-:W0:Y:S02]  /*5af0*/  LDC R21, c[0x0][0x148] ;  /* 0x00005200ff157b82 */ /* 0x000e240000000800 */
[----:B------:R-:W-:Y:S01]  /*5b00*/  IMAD R6, R4, UR4, RZ ;  /* 0x0000000404067c24 */ /* 0x000fe2000f8e02ff */
[----:B------:R-:W-:Y:S01]  /*5b10*/  ISETP.NE.AND.EX P1, PT, RZ, UR9, PT, P1 ;  /* 0x00000009ff007c0c */ /* 0x000fe2000bf25310 */
[----:B------:R-:W-:Y:S01]  /*5b20*/  IMAD.WIDE.U32 R4, R7, UR4, R16 ;  /* 0x0000000407047c25 */ /* 0x000fe2000f8e0010 */
[----:B------:R-:W-:-:S03]  /*5b30*/  ULDC UR4, c[0x0][0x150] ;  /* 0x0000540000047ab9 */ /* 0x000fc60000000800 */
[----:B------:R-:W-:Y:S02]  /*5b40*/  IMAD R7, R7, UR5, R6 ;  /* 0x0000000507077c24 */ /* 0x000fe4000f8e0206 */
[----:B------:R-:W-:Y:S01]  /*5b50*/  FMUL R6, R9, UR4 ;  /* 0x0000000409067c20 */ /* 0x000fe20008400000 */
[----:B------:R-:W-:Y:S01]  /*5b60*/  ULDC UR4, c[0x0][0x618] ;  /* 0x0001860000047ab9 */ /* 0x000fe20000000800 */
[----:B------:R-:W-:Y:S01]  /*5b70*/  ULDC UR5, c[0x0][0x154] ;  /* 0x0000550000057ab9 */ /* 0x000fe20000000800 */
[----:B------:R-:W-:-:S03]  /*5b80*/  IMAD.IADD R5, R5, 0x1, R7 ;  /* 0x0000000105057824 */ /* 0x000fc600078e0207 */
[----:B------:R-:W3:Y:S02]  /*5b90*/  F2I.U32.TRUNC.NTZ R6, R6 ;  /* 0x0000000600067305 */ /* 0x000ee4000020f000 */
[----:B------:R-:W-:Y:S02]  /*5ba0*/  SHF.R.U64 R9, R4, UR4, R5 ;  /* 0x0000000404097c19 */ /* 0x000fe40008001205 */
[----:B-1----:R-:W-:-:S05]  /*5bb0*/  I2FP.F32.U32 R4, R12 ;  /* 0x0000000c00047245 */ /* 0x002fca0000201000 */
[----:B------:R-:W-:Y:S01]  /*5bc0*/  FMUL R22, R4, UR5 ;  /* 0x0000000504167c20 */ /* 0x000fe20008400000 */
[----:B------:R-:W-:Y:S01]  /*5bd0*/  SHF.R.U32.HI R4, RZ, UR4, R5 ;  /* 0x00000004ff047c19 */ /* 0x000fe20008011605 */
[----:B------:R-:W-:-:S03]  /*5be0*/  ULDC UR4, c[0x0][0x658] ;  /* 0x0001960000047ab9 */ /* 0x000fc60000000800 */
[--C-:B------:R-:W-:Y:S01]  /*5bf0*/  SHF.R.U64 R20, R9, UR6, R4.reuse ;  /* 0x0000000609147c19 */ /* 0x100fe20008001204 */
[----:B------:R-:W1:Y:S01]  /*5c00*/  F2I.U32.TRUNC.NTZ R22, R22 ;  /* 0x0000001600167305 */ /* 0x000e62000020f000 */
[----:B------:R-:W-:Y:S01]  /*5c10*/  SHF.R.U32.HI R5, RZ, UR6, R4 ;  /* 0x00000006ff057c19 */ /* 0x000fe20008011604 */
[----:B---3--:R-:W-:-:S03]  /*5c20*/  IMAD.MOV R6, RZ, RZ, -R6 ;  /* 0x000000ffff067224 */ /* 0x008fc600078e0a06 */
[--C-:B------:R-:W-:Y:S01]  /*5c30*/  SHF.R.U64 R15, R20, UR4, R5.reuse ;  /* 0x00000004140f7c19 */ /* 0x100fe20008001205 */
[----:B--2---:R-:W-:Y:S01]  /*5c40*/  IMAD R14, R25, R6, R14 ;  /* 0x00000006190e7224 */ /* 0x004fe200078e020e */
[----:B------:R-:W-:-:S03]  /*5c50*/  SHF.R.U32.HI R23, RZ, UR4, R5 ;  /* 0x00000004ff177c19 */ /* 0x000fc60008011605 */
[----:B------:R-:W-:Y:S02]  /*5c60*/  IMAD.MOV.U32 R4, RZ, RZ, R15 ;  /* 0x000000ffff047224 */ /* 0x000fe400078e000f */
[----:B------:R-:W-:Y:S01]  /*5c70*/  IMAD.MOV.U32 R5, RZ, RZ, R23 ;  /* 0x000000ffff057224 */ /* 0x000fe200078e0017 */
[----:B-1----:R-:W-:Y:S06]  /*5c80*/  @!P1 BRA `(.L_x_146) ;  /* 0x0000000000289947 */ /* 0x002fec0003800000 */
[----:B------:R-:W-:Y:S02]  /*5c90*/  ULDC UR4, c[0x0][0x64c] ;  /* 0x0001930000047ab9 */ /* 0x000fe40000000800 */
[----:B------:R-:W-:-:S05]  /*5ca0*/  IADD3 R5, P1, R15, UR4, RZ ;  /* 0x000000040f057c10 */ /* 0x000fca000ff3e0ff */
[----:B------:R-:W-:-:S04]  /*5cb0*/  IMAD.X R23, RZ, RZ, R23, P1 ;  /* 0x000000ffff177224 */ /* 0x000fc800008e0617 */
[----:B------:R-:W-:-:S04]  /*5cc0*/  IMAD.WIDE.U32 R6, R23, UR8, RZ ;  /* 0x0000000817067c25 */ /* 0x000fc8000f8e00ff */
[----:B------:R-:W-:-:S04]  /*5cd0*/  IMAD.WIDE.U32 R6, P1, R5, UR9, R6 ;  /* 0x0000000905067c25 */ /* 0x000fc8000f820006 */
[----:B------:R-:W-:-:S04]  /*5ce0*/  IMAD.WIDE.U32 R4, R5, UR8, RZ ;  /* 0x0000000805047c25 */ /* 0x000fc8000f8e00ff */
[----:B------:R-:W-:Y:S01]  /*5cf0*/  IMAD.MOV.U32 R4, RZ, RZ, R7 ;  /* 0x000000ffff047224 */ /* 0x000fe200078e0007 */
[----:B------:R-:W-:Y:S01]  /*5d00*/  IADD3 RZ, P3, R5, R6, RZ ;  /* 0x0000000605ff7210 */ /* 0x000fe20007f7e0ff */
[----:B------:R-:W-:-:S04]  /*5d10*/  IMAD.X R5, RZ, RZ, RZ, P1 ;  /* 0x000000ffff057224 */ /* 0x000fc800008e06ff */
[----:B------:R-:W-:-:S08]  /*5d20*/  IMAD.WIDE.U32.X R4, R23, UR9, R4, P3 ;  /* 0x0000000917047c25 */ /* 0x000fd000098e0404 */
.L_x_146:
[----:B------:R-:W-:Y:S01]  /*5d30*/  ISETP.NE.AND P1, PT, R2, 0x1, PT ;  /* 0x000000010200780c */ /* 0x000fe20003f25270 */
[----:B------:R-:W-:Y:S01]  /*5d40*/  ULDC UR4, c[0x0][0x648] ;  /* 0x0001920000047ab9 */ /* 0x000fe20000000800 */
[----:B------:R-:W-:Y:S01]  /*5d50*/  LOP3.LUT R20, R20, UR17, RZ, 0xc0, !PT ;  /* 0x0000001114147c12 */ /* 0x000fe2000f8ec0ff */
[----:B------:R-:W-:Y:S01]  /*5d60*/  IMAD.MOV R22, RZ, RZ, -R22 ;  /* 0x000000ffff167224 */ /* 0x000fe200078e0a16 */
[----:B------:R-:W-:Y:S01]  /*5d70*/  SHF.R.U64 R5, R4, UR4, R5 ;  /* 0x0000000404057c19 */ /* 0x000fe20008001205 */
[----:B------:R-:W-:Y:S01]  /*5d80*/  ULDC UR4, c[0x0][0x638] ;  /* 0x00018e0000047ab9 */ /* 0x000fe20000000800 */
[----:B------:R-:W-:Y:S01]  /*5d90*/  LOP3.LUT R6, R9, UR16, RZ, 0xc0, !PT ;  /* 0x0000001009067c12 */ /* 0x000fe2000f8ec0ff */
[----:B------:R-:W-:Y:S02]  /*5da0*/  ULDC UR5, c[0x0][0x610] ;  /* 0x0001840000057ab9 */ /* 0x000fe40000000800 */
[----:B------:R-:W-:Y:S02]  /*5db0*/  IMAD.MOV R4, RZ, RZ, -R5 ;  /* 0x000000ffff047224 */ /* 0x000fe400078e0a05 */
[----:B------:R-:W-:-:S02]  /*5dc0*/  IMAD R5, R5, UR18, R20 ;  /* 0x0000001205057c24 */ /* 0x000fc4000f8e0214 */
[----:B0-----:R-:W-:Y:S02]  /*5dd0*/  @P1 IMAD R14, R21, R22, R12 ;  /* 0x00000016150e1224 */ /* 0x001fe400078e020c */
[----:B------:R-:W-:Y:S01]  /*5de0*/  IMAD R15, R4, UR4, R15 ;  /* 0x00000004040f7c24 */ /* 0x000fe2000f8e020f */
[----:B------:R-:W-:Y:S01]  /*5df0*/  ULDC UR4, c[0x0][0x600] ;  /* 0x0001800000047ab9 */ /* 0x000fe20000000800 */
[----:B------:R-:W-:Y:S02]  /*5e00*/  IMAD R14, R5, UR5, R14 ;  /* 0x00000005050e7c24 */ /* 0x000fe4000f8e020e */
[----:B------:R-:W-:Y:S02]  /*5e10*/  IMAD R15, R15, UR4, R6 ;  /* 0x000000040f0f7c24 */ /* 0x000fe4000f8e0206 */
[----:B------:R-:W-:-:S03]  /*5e20*/  IMAD.MOV.U32 R4, RZ, RZ, 0x1 ;  /* 0x00000001ff047424 */ /* 0x000fc600078e00ff */
[----:B------:R-:W-:Y:S02]  /*5e30*/  SEL R9, R15, R14, !P1 ;  /* 0x0000000e0f097207 */ /* 0x000fe40004800000 */
[----:B------:R-:W-:-:S07]  /*5e40*/  SEL R7, R14, R15, !P1 ;  /* 0x0000000f0e077207 */ /* 0x000fce0004800000 */
.L_x_144:
[----:B------:R-:W-:Y:S05]  /*5e50*/  BSYNC B1 ;  /* 0x0000000000017941 */ /* 0x000fea0003800000 */
.L_x_143:
[----:B------:R-:W-:-:S13]  /*5e60*/  LOP3.LUT P1, RZ, R4, 0xff, RZ, 0xc0, !PT ;  /* 0x000000ff04ff7812 */ /* 0x000fda000782c0ff */
[----:B------:R-:W-:Y:S05]  /*5e70*/  @P1 BRA `(.L_x_147) ;  /* 0xfffffff400481947 */ /* 0x000fea000383ffff */
[----:B------:R-:W-:Y:S05]  /*5e80*/  BSYNC B0 ;  /* 0x0000000000007941 */ /* 0x000fea0003800000 */
.L_x_135:
[----:B------:R-:W-:-:S03]  /*5e90*/  UMOV UR4, 0xffffffff ;  /* 0xffffffff00047882 */ /* 0x000fc60000000000 */
[----:B------:R-:W-:Y:S05]  /*5ea0*/  BRA.DIV UR4, `(.L_x_148) ;  /* 0x0000001604047947 */ /* 0x000fea000b800000 */
[----:B------:R-:W-:-:S13]  /*5eb0*/  ELECT P6, URZ, PT ;  /* 0x00000000003f782f */ /* 0x000fda00038c0000 */
.L_x_190:
[----:B------:R-:W-:Y:S04]  /*5ec0*/  BSSY B0, `(.L_x_149) ;  /* 0x0000127000007945 */ /* 0x000fe80003800000 */
[----:B------:R-:W-:Y:S05]  /*5ed0*/  @!P6 BRA `(.L_x_150) ;  /* 0x000000100094e947 */ /* 0x000fea0003800000 */
[----:B------:R-:W-:-:S04]  /*5ee0*/  LOP3.LUT R19, R19, 0x2, RZ, 0xfc, !PT ;  /* 0x0000000213137812 */ /* 0x000fc800078efcff */
[----:B------:R-:W-:-:S13]  /*5ef0*/  ISETP.NE.AND P0, PT, R19, 0x3, PT ;  /* 0x000000031300780c */ /* 0x000fda0003f05270 */
[----:B------:R-:W-:Y:S05]  /*5f00*/  @!P0 BRA `(.L_x_151) ;  /* 0x0000000000048947 */ /* 0x000fea0003800000 */
[----:B------:R-:W-:Y:S01]  /*5f10*/  BPT.TRAP 0x1 ;  /* 0x000000040000795c */ /* 0x000fe20000300000 */
.L_x_151:
[----:B------:R-:W0:Y:S01]  /*5f20*/  S2R R5, SR_CgaCtaId ;  /* 0x0000000000057919 */ /* 0x000e220000008800 */
[----:B------:R-:W-:Y:S02]  /*5f30*/  MOV R2, 0x400 ;  /* 0x0000040000027802 */ /* 0x000fe40000000f00 */
[----:B------:R-:W-:Y:S02]  /*5f40*/  SHF.L.U32 R4, R3, 0x1f, RZ ;  /* 0x0000001f03047819 */ /* 0x000fe400000006ff */
[----:B0-----:R-:W-:-:S05]  /*5f50*/  LEA R5, R5, R2, 0x18 ;  /* 0x0000000205057211 */ /* 0x001fca00078ec0ff */
[----:B------:R-:W-:-:S04]  /*5f60*/  VIADD R5, R5, 0x100 ;  /* 0x0000010005057836 */ /* 0x000fc80000000000 */
[C---:B------:R-:W-:Y:S02]  /*5f70*/  IMAD R7, R0.reuse, 0x8, R5 ;  /* 0x0000000800077824 */ /* 0x040fe400078e0205 */
[----:B------:R-:W-:Y:S02]  /*5f80*/  VIADD R0, R0, 0x1 ;  /* 0x0000000100007836 */ /* 0x000fe40000000000 */
[----:B------:R-:W0:Y:S03]  /*5f90*/  SYNCS.PHASECHK.TRANS64.TRYWAIT P0, [R7+URZ], R4 ;  /* 0x00000004070075a7 */ /* 0x000e26000800017f */
[----:B------:R-:W-:-:S04]  /*5fa0*/  ISETP.NE.AND P1, PT, R0, 0x20, PT ;  /* 0x000000200000780c */ /* 0x000fc80003f25270 */
[----:B------:R-:W-:Y:S02]  /*5fb0*/  SEL R2, RZ, 0x1, P1 ;  /* 0x00000001ff027807 */ /* 0x000fe40000800000 */
[----:B------:R-:W-:Y:S02]  /*5fc0*/  SEL R0, R0, RZ, P1 ;  /* 0x000000ff00007207 */ /* 0x000fe40000800000 */
[----:B------:R-:W-:-:S03]  /*5fd0*/  LOP3.LUT R9, R3, R2, RZ, 0x3c, !PT ;  /* 0x0000000203097212 */ /* 0x000fc600078e3cff */
[----:B------:R-:W-:Y:S01]  /*5fe0*/  IMAD R6, R0, 0x8, R5 ;  /* 0x0000000800067824 */ /* 0x000fe200078e0205 */
[----:B------:R-:W-:Y:S01]  /*5ff0*/  SHF.L.U32 R3, R9, 0x1f, RZ ;  /* 0x0000001f09037819 */ /* 0x000fe200000006ff */
[----:B0-----:R-:W-:Y:S06]  /*6000*/  @!P0 BRA `(.L_x_152) ;  /* 0x0000001000cc8947 */ /* 0x001fec0003800000 */
.L_x_191:
[----:B------:R-:W1:Y:S01]  /*6010*/  SYNCS.PHASECHK.TRANS64.TRYWAIT P0, [R6+URZ], R3 ;  /* 0x00000003060075a7 */ /* 0x000e62000800017f */
[----:B------:R-:W-:-:S05]  /*6020*/  VIADD R0, R0, 0x1 ;  /* 0x0000000100007836 */ /* 0x000fca0000000000 */
[----:B------:R-:W-:-:S04]  /*6030*/  ISETP.NE.AND P1, PT, R0, 0x20, PT ;  /* 0x000000200000780c */ /* 0x000fc80003f25270 */
[----:B------:R-:W-:Y:S02]  /*6040*/  SEL R2, RZ, 0x1, P1 ;  /* 0x00000001ff027807 */ /* 0x000fe40000800000 */
[----:B------:R-:W-:Y:S02]  /*6050*/  SEL R0, R0, RZ, P1 ;  /* 0x000000ff00007207 */ /* 0x000fe40000800000 */
[----:B------:R-:W-:-:S03]  /*6060*/  LOP3.LUT R9, R9, R2, RZ, 0x3c, !PT ;  /* 0x0000000209097212 */ /* 0x000fc600078e3cff */
[----:B0-----:R-:W-:Y:S01]  /*6070*/  IMAD R7, R0, 0x8, R5 ;  /* 0x0000000800077824 */ /* 0x001fe200078e0205 */
[----:B------:R-:W-:Y:S01]  /*6080*/  SHF.L.U32 R4, R9, 0x1f, RZ ;  /* 0x0000001f09047819 */ /* 0x000fe200000006ff */
[----:B-1----:R-:W-:Y:S06]  /*6090*/  @!P0 BRA `(.L_x_153) ;  /* 0x0000001000bc8947 */ /* 0x002fec0003800000 */
.L_x_192:
        /* <DEDUP_REMOVED lines=9> */
.L_x_193:
        /* <DEDUP_REMOVED lines=9> */
.L_x_194:
        /* <DEDUP_REMOVED lines=9> */
.L_x_195:
        /* <DEDUP_REMOVED lines=9> */
.L_x_196:
        /* <DEDUP_REMOVED lines=9> */
.L_x_197:
        /* <DEDUP_REMOVED lines=9> */
.L_x_198:
        /* <DEDUP_REMOVED lines=9> */
.L_x_199:
        /* <DEDUP_REMOVED lines=9> */
.L_x_200:
        /* <DEDUP_REMOVED lines=9> */
.L_x_201:
        /* <DEDUP_REMOVED lines=9> */
.L_x_202:
        /* <DEDUP_REMOVED lines=9> */
.L_x_203:
        /* <DEDUP_REMOVED lines=9> */
.L_x_204:
        /* <DEDUP_REMOVED lines=9> */
.L_x_205:
        /* <DEDUP_REMOVED lines=9> */
.L_x_206:
        /* <DEDUP_REMOVED lines=9> */
.L_x_207:
        /* <DEDUP_REMOVED lines=9> */
.L_x_208:
        /* <DEDUP_REMOVED lines=9> */
.L_x_209:
        /* <DEDUP_REMOVED lines=9> */
.L_x_210:
        /* <DEDUP_REMOVED lines=9> */
.L_x_211:
        /* <DEDUP_REMOVED lines=9> */
.L_x_212:
        /* <DEDUP_REMOVED lines=9> */
.L_x_213:
        /* <DEDUP_REMOVED lines=9> */
.L_x_214:
        /* <DEDUP_REMOVED lines=9> */
.L_x_215:
        /* <DEDUP_REMOVED lines=9> */
.L_x_216:
        /* <DEDUP_REMOVED lines=9> */
.L_x_217:
        /* <DEDUP_REMOVED lines=9> */
.L_x_218:
        /* <DEDUP_REMOVED lines=9> */
.L_x_219:
        /* <DEDUP_REMOVED lines=9> */
.L_x_220:
[----:B------:R-:W1:Y:S01]  /*7060*/  SYNCS.PHASECHK.TRANS64.TRYWAIT P0, [R7+URZ], R4 ;  /* 0x00000004070075a7 */ /* 0x000e62000800017f */
[----:B------:R-:W-:-:S05]  /*7070*/  VIADD R0, R0, 0x1 ;  /* 0x0000000100007836 */ /* 0x000fca0000000000 */
[----:B------:R-:W-:-:S04]  /*7080*/  ISETP.NE.AND P1, PT, R0, 0x20, PT ;  /* 0x000000200000780c */ /* 0x000fc80003f25270 */
[----:B------:R-:W-:Y:S02]  /*7090*/  SEL R2, RZ, 0x1, P1 ;  /* 0x00000001ff027807 */ /* 0x000fe40000800000 */
[----:B------:R-:W-:Y:S02]  /*70a0*/  SEL R0, R0, RZ, P1 ;  /* 0x000000ff00007207 */ /* 0x000fe40000800000 */
[----:B------:R-:W-:Y:S01]  /*70b0*/  LOP3.LUT R2, R9, R2, RZ, 0x3c, !PT ;  /* 0x0000000209027212 */ /* 0x000fe200078e3cff */
[----:B-1----:R-:W-:Y:S06]  /*70c0*/  @!P0 BRA `(.L_x_182) ;  /* 0x0000000800f48947 */ /* 0x002fec0003800000 */
.L_x_221:
[----:B------:R-:W-:Y:S01]  /*70d0*/  IMAD R5, R0, 0x8, R5 ;  /* 0x0000000800057824 */ /* 0x000fe200078e0205 */
[----:B------:R-:W-:-:S07]  /*70e0*/  SHF.L.U32 R0, R2, 0x1f, RZ ;  /* 0x0000001f02007819 */ /* 0x000fce00000006ff */
.L_x_183:
[----:B--2---:R2:W3:Y:S02]  /*70f0*/  SYNCS.PHASECHK.TRANS64.TRYWAIT P0, [R5+URZ], R0 ;  /* 0x00000000050075a7 */ /* 0x0044e4000800017f */
[----:B---3--:R-:W-:Y:S05]  /*7100*/  @!P0 NANOSLEEP.SYNCS 0x989680 ;  /* 0x009896800000895d */ /* 0x008fea0003900000 */
[----:B------:R-:W3:Y:S02]  /*7110*/  @!P0 SYNCS.PHASECHK.TRANS64 P0, [R5+URZ], R0 ;  /* 0x00000000050085a7 */ /* 0x000ee4000800007f */
[----:B---3--:R-:W-:Y:S05]  /*7120*/  @!P0 BRA `(.L_x_183) ;  /* 0xfffffffc00f08947 */ /* 0x008fea000383ffff */
.L_x_150:
[----:B------:R-:W-:Y:S05]  /*7130*/  BSYNC B0 ;  /* 0x0000000000007941 */ /* 0x000fea0003800000 */
.L_x_149:
[----:B------:R-:W-:Y:S05]  /*7140*/  EXIT ;  /* 0x000000000000794d */ /* 0x000fea0003800000 */
.L_x_18:
[----:B---3--:R3:W4:Y:S02]  /*7150*/  SYNCS.PHASECHK.TRANS64.TRYWAIT P1, [R3+URZ], R0 ;  /* 0x00000000030075a7 */ /* 0x008724000802017f */
[----:B----4-:R-:W-:Y:S05]  /*7160*/  @!P1 NANOSLEEP.SYNCS 0x989680 ;  /* 0x009896800000995d */ /* 0x010fea0003900000 */
[----:B------:R-:W4:Y:S02]  /*7170*/  @!P1 SYNCS.PHASECHK.TRANS64 P1, [R3+URZ], R0 ;  /* 0x00000000030095a7 */ /* 0x000f24000802007f */
[----:B----4-:R-:W-:Y:S05]  /*7180*/  @!P1 BRA `(.L_x_18) ;  /* 0xfffffffc00f09947 */ /* 0x010fea000383ffff */
[----:B------:R-:W-:Y:S05]  /*7190*/  BRA `(.L_x_17) ;  /* 0xffffffa400187947 */ /* 0x000fea000383ffff */
.L_x_23:
[----:B-1----:R1:W2:Y:S02]  /*71a0*/  SYNCS.PHASECHK.TRANS64.TRYWAIT P1, [R5+URZ], R4 ;  /* 0x00000004050075a7 */ /* 0x0022a4000802017f */
[----:B--2---:R-:W-:Y:S05]  /*71b0*/  @!P1 NANOSLEEP.SYNCS 0x989680 ;  /* 0x009896800000995d */ /* 0x004fea0003900000 */
[----:B------:R-:W2:Y:S02]  /*71c0*/  @!P1 SYNCS.PHASECHK.TRANS64 P1, [R5+URZ], R4 ;  /* 0x00000004050095a7 */ /* 0x000ea4000802007f */
[----:B--2---:R-:W-:Y:S05]  /*71d0*/  @!P1 BRA `(.L_x_23) ;  /* 0xfffffffc00f09947 */ /* 0x004fea000383ffff */
[----:B------:R-:W-:Y:S05]  /*71e0*/  BRA `(.L_x_22) ;  /* 0xffffffa400ac7947 */ /* 0x000fea000383ffff */
.L_x_136:
[----:B------:R-:W-:Y:S01]  /*71f0*/  BSSY B1, `(.L_x_184) ;  /* 0x0000006000017945 */ /* 0x000fe20003800000 */
[----:B------:R-:W-:-:S07]  /*7200*/  IMAD.MOV.U32 R15, RZ, RZ, -0x1 ;  /* 0xffffffffff0f7424 */ /* 0x000fce00078e00ff */
[----:B------:R-:W-:Y:S05]  /*7210*/  WARPSYNC.COLLECTIVE R15, `(.L_x_185) ;  /* 0x000000000f0c7348 */ /* 0x000fea0003c00000 */
[----:B------:R-:W-:Y:S02]  /*7220*/  ELECT P6, UR62, PT ;  /* 0x00000000003e782f */ /* 0x000fe400038c0000 */
[----:B------:R-:W-:Y:S01]  /*7230*/  MOV R14, UR62 ;  /* 0x0000003e000e7c02 */ /* 0x000fe20008000f00 */
[----:B------:R-:W-:Y:S10]  /*7240*/  ENDCOLLECTIVE ;  /* 0x000000000000791b */ /* 0x000ff40003800000 */
.L_x_185:
[----:B------:R-:W-:Y:S05]  /*7250*/  BSYNC B1 ;  /* 0x0000000000017941 */ /* 0x000fea0003800000 */
.L_x_184:
[----:B------:R-:W-:Y:S05]  /*7260*/  BRA `(.L_x_186) ;  /* 0xffffffe000587947 */ /* 0x000fea000383ffff */
.L_x_139:
[----:B0-----:R0:W1:Y:S02]  /*7270*/  SYNCS.PHASECHK.TRANS64.TRYWAIT P1, [R12+URZ+0x100], R7 ;  /* 0x000100070c0075a7 */ /* 0x001064000802017f */
[----:B-1----:R-:W-:Y:S05]  /*7280*/  @!P1 NANOSLEEP.SYNCS 0x989680 ;  /* 0x009896800000995d */ /* 0x002fea0003900000 */
[----:B------:R-:W1:Y:S02]  /*7290*/  @!P1 SYNCS.PHASECHK.TRANS64 P1, [R12+URZ+0x100], R7 ;  /* 0x000100070c0095a7 */ /* 0x000e64000802007f */
[----:B-1----:R-:W-:Y:S05]  /*72a0*/  @!P1 BRA `(.L_x_139) ;  /* 0xfffffffc00f09947 */ /* 0x002fea000383ffff */
[----:B------:R-:W-:Y:S05]  /*72b0*/  BRA `(.L_x_187) ;  /* 0xffffffe0008c7947 */ /* 0x000fea000383ffff */
.L_x_148:
[----:B------:R-:W-:Y:S01]  /*72c0*/  BSSY B0, `(.L_x_188) ;  /* 0x0000006000007945 */ /* 0x000fe20003800000 */
[----:B------:R-:W-:-:S07]  /*72d0*/  IMAD.MOV.U32 R15, RZ, RZ, -0x1 ;  /* 0xffffffffff0f7424 */ /* 0x000fce00078e00ff */
[----:B------:R-:W-:Y:S05]  /*72e0*/  WARPSYNC.COLLECTIVE R15, `(.L_x_189) ;  /* 0x000000000f0c7348 */ /* 0x000fea0003c00000 */
[----:B------:R-:W-:Y:S02]  /*72f0*/  ELECT P6, UR62, PT ;  /* 0x00000000003e782f */ /* 0x000fe400038c0000 */
[----:B------:R-:W-:Y:S01]  /*7300*/  MOV R14, UR62 ;  /* 0x0000003e000e7c02 */ /* 0x000fe20008000f00 */
[----:B------:R-:W-:Y:S10]  /*7310*/  ENDCOLLECTIVE ;  /* 0x000000000000791b */ /* 0x000ff40003800000 */
.L_x_189:
[----:B------:R-:W-:Y:S05]  /*7320*/  BSYNC B0 ;  /* 0x0000000000007941 */ /* 0x000fea0003800000 */
.L_x_188:
[----:B------:R-:W-:Y:S05]  /*7330*/  BRA `(.L_x_190) ;  /* 0xffffffe800e07947 */ /* 0x000fea000383ffff */
.L_x_152:
[----:B0-----:R0:W1:Y:S02]  /*7340*/  SYNCS.PHASECHK.TRANS64.TRYWAIT P0, [R7+URZ], R4 ;  /* 0x00000004070075a7 */ /* 0x001064000800017f */
[----:B-1----:R-:W-:Y:S05]  /*7350*/  @!P0 NANOSLEEP.SYNCS 0x989680 ;  /* 0x009896800000895d */ /* 0x002fea0003900000 */
[----:B------:R-:W1:Y:S02]  /*7360*/  @!P0 SYNCS.PHASECHK.TRANS64 P0, [R7+URZ], R4 ;  /* 0x00000004070085a7 */ /* 0x000e64000800007f */
[----:B-1----:R-:W-:Y:S05]  /*7370*/  @!P0 BRA `(.L_x_152) ;  /* 0xfffffffc00f08947 */ /* 0x002fea000383ffff */
[----:B------:R-:W-:Y:S05]  /*7380*/  BRA `(.L_x_191) ;  /* 0xffffffec00207947 */ /* 0x000fea000383ffff */
.L_x_153:
[----:B0-----:R0:W1:Y:S02]  /*7390*/  SYNCS.PHASECHK.TRANS64.TRYWAIT P0, [R6+URZ], R3 ;  /* 0x00000003060075a7 */ /* 0x001064000800017f */
[----:B-1----:R-:W-:Y:S05]  /*73a0*/  @!P0 NANOSLEEP.SYNCS 0x989680 ;  /* 0x009896800000895d */ /* 0x002fea0003900000 */
[----:B------:R-:W1:Y:S02]  /*73b0*/  @!P0 SYNCS.PHASECHK.TRANS64 P0, [R6+URZ], R3 ;  /* 0x00000003060085a7 */ /* 0x000e64000800007f */
[----:B-1----:R-:W-:Y:S05]  /*73c0*/  @!P0 BRA `(.L_x_153) ;  /* 0xfffffffc00f08947 */ /* 0x002fea000383ffff */
[----:B------:R-:W-:Y:S05]  /*73d0*/  BRA `(.L_x_192) ;  /* 0xffffffec00307947 */ /* 0x000fea000383ffff */
.L_x_154:
[----:B0-----:R0:W1:Y:S02]  /*73e0*/  SYNCS.PHASECHK.TRANS64.TRYWAIT P0, [R7+URZ], R4 ;  /* 0x00000004070075a7 */ /* 0x001064000800017f */
[----:B-1----:R-:W-:Y:S05]  /*73f0*/  @!P0 NANOSLEEP.SYNCS 0x989680 ;  /* 0x009896800000895d */ /* 0x002fea0003900000 */
[----:B------:R-:W1:Y:S02]  /*7400*/  @!P0 SYNCS.PHASECHK.TRANS64 P0, [R7+URZ], R4 ;  /* 0x00000004070085a7 */ /* 0x000e64000800007f */
[----:B-1----:R-:W-:Y:S05]  /*7410*/  @!P0 BRA `(.L_x_154) ;  /* 0xfffffffc00f08947 */ /* 0x002fea000383ffff */
[----:B------:R-:W-:Y:S05]  /*7420*/  BRA `(.L_x_193) ;  /* 0xffffffec00407947 */ /* 0x000fea000383ffff */
.L_x_155:
[----:B0-----:R0:W1:Y:S02]  /*7430*/  SYNCS.PHASECHK.TRANS64.TRYWAIT P0, [R6+URZ], R3 ;  /* 0x00000003060075a7 */ /* 0x001064000800017f */
[----:B-1----:R-:W-:Y:S05]  /*7440*/  @!P0 NANOSLEEP.SYNCS 0x989680 ;  /* 0x009896800000895d */ /* 0x002fea0003900000 */
[----:B------:R-:W1:Y:S02]  /*7450*/  @!P0 SYNCS.PHASECHK.TRANS64 P0, [R6+URZ], R3 ;  /* 0x00000003060085a7 */ /* 0x000e64000800007f */
[----:B-1----:R-:W-:Y:S05]  /*7460*/  @!P0 BRA `(.L_x_155) ;  /* 0xfffffffc00f08947 */ /* 0x002fea000383ffff */
[----:B------:R-:W-:Y:S05]  /*7470*/  BRA `(.L_x_194) ;  /* 0xffffffec00507947 */ /* 0x000fea000383ffff */
.L_x_156:
[----:B0-----:R0:W1:Y:S02]  /*7480*/  SYNCS.PHASECHK.TRANS64.TRYWAIT P0, [R7+URZ], R4 ;  /* 0x00000004070075a7 */ /* 0x001064000800017f */
[----:B-1----:R-:W-:Y:S05]  /*7490*/  @!P0 NANOSLEEP.SYNCS 0x989680 ;  /* 0x009896800000895d */ /* 0x002fea0003900000 */
[----:B------:R-:W1:Y:S02]  /*74a0*/  @!P0 SYNCS.PHASECHK.TRANS64 P0, [R7+URZ], R4 ;  /* 0x00000004070085a7 */ /* 0x000e64000800007f */
[----:B-1----:R-:W-:Y:S05]  /*74b0*/  @!P0 BRA `(.L_x_156) ;  /* 0xfffffffc00f08947 */ /* 0x002fea000383ffff */
[----:B------:R-:W-:Y:S05]  /*74c0*/  BRA `(.L_x_195) ;  /* 0xffffffec00607947 */ /* 0x000fea000383ffff */
.L_x_157:
[----:B0-----:R0:W1:Y:S02]  /*74d0*/  SYNCS.PHASECHK.TRANS64.TRYWAIT P0, [R6+URZ], R3 ;  /* 0x00000003060075a7 */ /* 0x001064000800017f */
[----:B-1----:R-:W-:Y:S05]  /*74e0*/  @!P0 NANOSLEEP.SYNCS 0x989680 ;  /* 0x009896800000895d */ /* 0x002fea0003900000 */
[----:B------:R-:W1:Y:S02]  /*74f0*/  @!P0 SYNCS.PHASECHK.TRANS64 P0, [R6+URZ], R3 ;  /* 0x00000003060085a7 */ /* 0x000e64000800007f */
[----:B-1----:R-:W-:Y:S05]  /*7500*/  @!P0 BRA `(.L_x_157) ;  /* 0xfffffffc00f08947 */ /* 0x002fea000383ffff */
[----:B------:R-:W-:Y:S05]  /*7510*/  BRA `(.L_x_196) ;  /* 0xffffffec00707947 */ /* 0x000fea000383ffff */
.L_x_158:
[----:B0-----:R0:W1:Y:S02]  /*7520*/  SYNCS.PHASECHK.TRANS64.TRYWAIT P0, [R7+URZ], R4 ;  /* 0x00000004070075a7 */ /* 0x001064000800017f */
[----:B-1----:R-:W-:Y:S05]  /*7530*/  @!P0 NANOSLEEP.SYNCS 0x989680 ;  /* 0x009896800000895d */ /* 0x002fea0003900000 */
[----:B------:R-:W1:Y:S02]  /*7540*/  @!P0 SYNCS.PHASECHK.TRANS64 P0, [R7+URZ], R4 ;  /* 0x00000004070085a7 */ /* 0x000e64000800007f */
[----:B-1----:R-:W-:Y:S05]  /*7550*/  @!P0 BRA `(.L_x_158) ;  /* 0xfffffffc00f08947 */ /* 0x002fea000383ffff */
[----:B------:R-:W-:Y:S05]  /*7560*/  BRA `(.L_x_197) ;  /* 0xffffffec00807947 */ /* 0x000fea000383ffff */
.L_x_159:
[----:B0-----:R0:W1:Y:S02]  /*7570*/  SYNCS.PHASECHK.TRANS64.TRYWAIT P0, [R6+URZ], R3 ;  /* 0x00000003060075a7 */ /* 0x001064000800017f */
[----:B-1----:R-:W-:Y:S05]  /*7580*/  @!P0 NANOSLEEP.SYNCS 0x989680 ;  /* 0x009896800000895d */ /* 0x002fea0003900000 */
[----:B------:R-:W1:Y:S02]  /*7590*/  @!P0 SYNCS.PHASECHK.TRANS64 P0, [R6+URZ], R3 ;  /* 0x00000003060085a7 */ /* 0x000e64000800007f */
[----:B-1----:R-:W-:Y:S05]  /*75a0*/  @!P0 BRA `(.L_x_159) ;  /* 0xfffffffc00f08947 */ /* 0x002fea000383ffff */
[----:B------:R-:W-:Y:S05]  /*75b0*/  BRA `(.L_x_198) ;  /* 0xffffffec00907947 */ /* 0x000fea000383ffff */
.L_x_160:
[----:B0-----:R0:W1:Y:S02]  /*75c0*/  SYNCS.PHASECHK.TRANS64.TRYWAIT P0, [R7+URZ], R4 ;  /* 0x00000004070075a7 */ /* 0x001064000800017f */
[----:B-1----:R-:W-:Y:S05]  /*75d0*/  @!P0 NANOSLEEP.SYNCS 0x989680 ;  /* 0x009896800000895d */ /* 0x002fea0003900000 */
[----:B------:R-:W1:Y:S02]  /*75e0*/  @!P0 SYNCS.PHASECHK.TRANS64 P0, [R7+URZ], R4 ;  /* 0x00000004070085a7 */ /* 0x000e64000800007f */
[----:B-1----:R-:W-:Y:S05]  /*75f0*/  @!P0 BRA `(.L_x_160) ;  /* 0xfffffffc00f08947 */ /* 0x002fea000383ffff */
[----:B------:R-:W-:Y:S05]  /*7600*/  BRA `(.L_x_199) ;  /* 0xffffffec00a07947 */ /* 0x000fea000383ffff */
.L_x_161:
[----:B0-----:R0:W1:Y:S02]  /*7610*/  SYNCS.PHASECHK.TRANS64.TRYWAIT P0, [R6+URZ], R3 ;  /* 0x00000003060075a7 */ /* 0x001064000800017f */
[----:B-1----:R-:W-:Y:S05]  /*7620*/  @!P0 NANOSLEEP.SYNCS 0x989680 ;  /* 0x009896800000895d */ /* 0x002fea0003900000 */
[----:B------:R-:W1:Y:S02]  /*7630*/  @!P0 SYNCS.PHASECHK.TRANS64 P0, [R6+URZ], R3 ;  /* 0x00000003060085a7 */ /* 0x000e64000800007f */
[----:B-1----:R-:W-:Y:S05]  /*7640*/  @!P0 BRA `(.L_x_161) ;  /* 0xfffffffc00f08947 */ /* 0x002fea000383ffff */
[----:B------:R-:W-:Y:S05]  /*7650*/  BRA `(.L_x_200) ;  /* 0xffffffec00b07947 */ /* 0x000fea000383ffff */
.L_x_162:
[----:B0-----:R0:W1:Y:S02]  /*7660*/  SYNCS.PHASECHK.TRANS64.TRYWAIT P0, [R7+URZ], R4 ;  /* 0x00000004070075a7 */ /* 0x001064000800017f */
[----:B-1----:R-:W-:Y:S05]  /*7670*/  @!P0 NANOSLEEP.SYNCS 0x989680 ;  /* 0x009896800000895d */ /* 0x002fea0003900000 */
[----:B------:R-:W1:Y:S02]  /*7680*/  @!P0 SYNCS.PHASECHK.TRANS64 P0, [R7+URZ], R4 ;  /* 0x00000004070085a7 */ /* 0x000e64000800007f */
[----:B-1----:R-:W-:Y:S05]  /*7690*/  @!P0 BRA `(.L_x_162) ;  /* 0xfffffffc00f08947 */ /* 0x002fea000383ffff */
[----:B------:R-:W-:Y:S05]  /*76a0*/  BRA `(.L_x_201) ;  /* 0xffffffec00c07947 */ /* 0x000fea000383ffff */
.L_x_163:
[----:B0-----:R0:W1:Y:S02]  /*76b0*/  SYNCS.PHASECHK.TRANS64.TRYWAIT P0, [R6+URZ], R3 ;  /* 0x00000003060075a7 */ /* 0x001064000800017f */
[----:B-1----:R-:W-:Y:S05]  /*76c0*/  @!P0 NANOSLEEP.SYNCS 0x989680 ;  /* 0x009896800000895d */ /* 0x002fea0003900000 */
[----:B------:R-:W1:Y:S02]  /*76d0*/  @!P0 SYNCS.PHASECHK.TRANS64 P0, [R6+URZ], R3 ;  /* 0x00000003060085a7 */ /* 0x000e64000800007f */
[----:B-1----:R-:W-:Y:S05]  /*76e0*/  @!P0 BRA `(.L_x_163) ;  /* 0xfffffffc00f08947 */ /* 0x002fea000383ffff */
[----:B------:R-:W-:Y:S05]  /*76f0*/  BRA `(.L_x_202) ;  /* 0xffffffec00d07947 */ /* 0x000fea000383ffff */
.L_x_164:
[----:B0-----:R0:W1:Y:S02]  /*7700*/  SYNCS.PHASECHK.TRANS64.TRYWAIT P0, [R7+URZ], R4 ;  /* 0x00000004070075a7 */ /* 0x001064000800017f */
[----:B-1----:R-:W-:Y:S05]  /*7710*/  @!P0 NANOSLEEP.SYNCS 0x989680 ;  /* 0x009896800000895d */ /* 0x002fea0003900000 */
[----:B------:R-:W1:Y:S02]  /*7720*/  @!P0 SYNCS.PHASECHK.TRANS64 P0, [R7+URZ], R4 ;  /* 0x00000004070085a7 */ /* 0x000e64000800007f */
[----:B-1----:R-:W-:Y:S05]  /*7730*/  @!P0 BRA `(.L_x_164) ;  /* 0xfffffffc00f08947 */ /* 0x002fea000383ffff */
[----:B------:R-:W-:Y:S05]  /*7740*/  BRA `(.L_x_203) ;  /* 0xffffffec00e07947 */ /* 0x000fea000383ffff */
.L_x_165:
[----:B0-----:R0:W1:Y:S02]  /*7750*/  SYNCS.PHASECHK.TRANS64.TRYWAIT P0, [R6+URZ], R3 ;  /* 0x00000003060075a7 */ /* 0x001064000800017f */
[----:B-1----:R-:W-:Y:S05]  /*7760*/  @!P0 NANOSLEEP.SYNCS 0x989680 ;  /* 0x009896800000895d */ /* 0x002fea0003900000 */
[----:B------:R-:W1:Y:S02]  /*7770*/  @!P0 SYNCS.PHASECHK.TRANS64 P0, [R6+URZ], R3 ;  /* 0x00000003060085a7 */ /* 0x000e64000800007f */
[----:B-1----:R-:W-:Y:S05]  /*7780*/  @!P0 BRA `(.L_x_165) ;  /* 0xfffffffc00f08947 */ /* 0x002fea000383ffff */
[----:B------:R-:W-:Y:S05]  /*7790*/  BRA `(.L_x_204) ;  /* 0xffffffec00f07947 */ /* 0x000fea000383ffff */
.L_x_166:
[----:B0-----:R0:W1:Y:S02]  /*77a0*/  SYNCS.PHASECHK.TRANS64.TRYWAIT P0, [R7+URZ], R4 ;  /* 0x00000004070075a7 */ /* 0x001064000800017f */
[----:B-1----:R-:W-:Y:S05]  /*77b0*/  @!P0 NANOSLEEP.SYNCS 0x989680 ;  /* 0x009896800000895d */ /* 0x002fea0003900000 */
[----:B------:R-:W1:Y:S02]  /*77c0*/  @!P0 SYNCS.PHASECHK.TRANS64 P0, [R7+URZ], R4 ;  /* 0x00000004070085a7 */ /* 0x000e64000800007f */
[----:B-1----:R-:W-:Y:S05]  /*77d0*/  @!P0 BRA `(.L_x_166) ;  /* 0xfffffffc00f08947 */ /* 0x002fea000383ffff */
[----:B------:R-:W-:Y:S05]  /*77e0*/  BRA `(.L_x_205) ;  /* 0xfffffff000007947 */ /* 0x000fea000383ffff */
.L_x_167:
[----:B0-----:R0:W1:Y:S02]  /*77f0*/  SYNCS.PHASECHK.TRANS64.TRYWAIT P0, [R6+URZ], R3 ;  /* 0x00000003060075a7 */ /* 0x001064000800017f */
[----:B-1----:R-:W-:Y:S05]  /*7800*/  @!P0 NANOSLEEP.SYNCS 0x989680 ;  /* 0x009896800000895d */ /* 0x002fea0003900000 */
[----:B------:R-:W1:Y:S02]  /*7810*/  @!P0 SYNCS.PHASECHK.TRANS64 P0, [R6+URZ], R3 ;  /* 0x00000003060085a7 */ /* 0x000e64000800007f */
[----:B-1----:R-:W-:Y:S05]  /*7820*/  @!P0 BRA `(.L_x_167) ;  /* 0xfffffffc00f08947 */ /* 0x002fea000383ffff */
[----:B------:R-:W-:Y:S05]  /*7830*/  BRA `(.L_x_206) ;  /* 0xfffffff000107947 */ /* 0x000fea000383ffff */
.L_x_168:
[----:B0-----:R0:W1:Y:S02]  /*7840*/  SYNCS.PHASECHK.TRANS64.TRYWAIT P0, [R7+URZ], R4 ;  /* 0x00000004070075a7 */ /* 0x001064000800017f */
[----:B-1----:R-:W-:Y:S05]  /*7850*/  @!P0 NANOSLEEP.SYNCS 0x989680 ;  /* 0x009896800000895d */ /* 0x002fea0003900000 */
[----:B------:R-:W1:Y:S02]  /*7860*/  @!P0 SYNCS.PHASECHK.TRANS64 P0, [R7+URZ], R4 ;  /* 0x00000004070085a7 */ /* 0x000e64000800007f */
[----:B-1----:R-:W-:Y:S05]  /*7870*/  @!P0 BRA `(.L_x_168) ;  /* 0xfffffffc00f08947 */ /* 0x002fea000383ffff */
[----:B------:R-:W-:Y:S05]  /*7880*/  BRA `(.L_x_207) ;  /* 0xfffffff000207947 */ /* 0x000fea000383ffff */
.L_x_169:
[----:B0-----:R0:W1:Y:S02]  /*7890*/  SYNCS.PHASECHK.TRANS64.TRYWAIT P0, [R6+URZ], R3 ;  /* 0x00000003060075a7 */ /* 0x001064000800017f */
[----:B-1----:R-:W-:Y:S05]  /*78a0*/  @!P0 NANOSLEEP.SYNCS 0x989680 ;  /* 0x009896800000895d */ /* 0x002fea0003900000 */
[----:B------:R-:W1:Y:S02]  /*78b0*/  @!P0 SYNCS.PHASECHK.TRANS64 P0, [R6+URZ], R3 ;  /* 0x00000003060085a7 */ /* 0x000e64000800007f */
[----:B-1----:R-:W-:Y:S05]  /*78c0*/  @!P0 BRA `(.L_x_169) ;  /* 0xfffffffc00f08947 */ /* 0x002fea000383ffff */
[----:B------:R-:W-:Y:S05]  /*78d0*/  BRA `(.L_x_208) ;  /* 0xfffffff000307947 */ /* 0x000fea000383ffff */
.L_x_170:
[----:B0-----:R0:W1:Y:S02]  /*78e0*/  SYNCS.PHASECHK.TRANS64.TRYWAIT P0, [R7+URZ], R4 ;  /* 0x00000004070075a7 */ /* 0x001064000800017f */
[----:B-1----:R-:W-:Y:S05]  /*78f0*/  @!P0 NANOSLEEP.SYNCS 0x989680 ;  /* 0x009896800000895d */ /* 0x002fea0003900000 */
[----:B------:R-:W1:Y:S02]  /*7900*/  @!P0 SYNCS.PHASECHK.TRANS64 P0, [R7+URZ], R4 ;  /* 0x00000004070085a7 */ /* 0x000e64000800007f */
[----:B-1----:R-:W-:Y:S05]  /*7910*/  @!P0 BRA `(.L_x_170) ;  /* 0xfffffffc00f08947 */ /* 0x002fea000383ffff */
[----:B------:R-:W-:Y:S05]  /*7920*/  BRA `(.L_x_209) ;  /* 0xfffffff000407947 */ /* 0x000fea000383ffff */
.L_x_171:
[----:B0-----:R0:W1:Y:S02]  /*7930*/  SYNCS.PHASECHK.TRANS64.TRYWAIT P0, [R6+URZ], R3 ;  /* 0x00000003060075a7 */ /* 0x001064000800017f */
[----:B-1----:R-:W-:Y:S05]  /*7940*/  @!P0 NANOSLEEP.SYNCS 0x989680 ;  /* 0x009896800000895d */ /* 0x002fea0003900000 */
[----:B------:R-:W1:Y:S02]  /*7950*/  @!P0 SYNCS.PHASECHK.TRANS64 P0, [R6+URZ], R3 ;  /* 0x00000003060085a7 */ /* 0x000e64000800007f */
[----:B-1----:R-:W-:Y:S05]  /*7960*/  @!P0 BRA `(.L_x_171) ;  /* 0xfffffffc00f08947 */ /* 0x002fea000383ffff */
[----:B------:R-:W-:Y:S05]  /*7970*/  BRA `(.L_x_210) ;  /* 0xfffffff000507947 */ /* 0x000fea000383ffff */
.L_x_172:
[----:B0-----:R0:W1:Y:S02]  /*7980*/  SYNCS.PHASECHK.TRANS64.TRYWAIT P0, [R7+URZ], R4 ;  /* 0x00000004070075a7 */ /* 0x001064000800017f */
[----:B-1----:R-:W-:Y:S05]  /*7990*/  @!P0 NANOSLEEP.SYNCS 0x989680 ;  /* 0x009896800000895d */ /* 0x002fea0003900000 */
[----:B------:R-:W1:Y:S02]  /*79a0*/  @!P0 SYNCS.PHASECHK.TRANS64 P0, [R7+URZ], R4 ;  /* 0x00000004070085a7 */ /* 0x000e64000800007f */
[----:B-1----:R-:W-:Y:S05]  /*79b0*/  @!P0 BRA `(.L_x_172) ;  /* 0xfffffffc00f08947 */ /* 0x002fea000383ffff */
[----:B------:R-:W-:Y:S05]  /*79c0*/  BRA `(.L_x_211) ;  /* 0xfffffff000607947 */ /* 0x000fea000383ffff */
.L_x_173:
[----:B0-----:R0:W1:Y:S02]  /*79d0*/  SYNCS.PHASECHK.TRANS64.TRYWAIT P0, [R6+URZ], R3 ;  /* 0x00000003060075a7 */ /* 0x001064000800017f */
[----:B-1----:R-:W-:Y:S05]  /*79e0*/  @!P0 NANOSLEEP.SYNCS 0x989680 ;  /* 0x009896800000895d */ /* 0x002fea0003900000 */
[----:B------:R-:W1:Y:S02]  /*79f0*/  @!P0 SYNCS.PHASECHK.TRANS64 P0, [R6+URZ], R3 ;  /* 0x00000003060085a7 */ /* 0x000e64000800007f */
[----:B-1----:R-:W-:Y:S05]  /*7a00*/  @!P0 BRA `(.L_x_173) ;  /* 0xfffffffc00f08947 */ /* 0x002fea000383ffff */
[----:B------:R-:W-:Y:S05]  /*7a10*/  BRA `(.L_x_212) ;  /* 0xfffffff000707947 */ /* 0x000fea000383ffff */
.L_x_174:
[----:B0-----:R0:W1:Y:S02]  /*7a20*/  SYNCS.PHASECHK.TRANS64.TRYWAIT P0, [R7+URZ], R4 ;  /* 0x00000004070075a7 */ /* 0x001064000800017f */
[----:B-1----:R-:W-:Y:S05]  /*7a30*/  @!P0 NANOSLEEP.SYNCS 0x989680 ;  /* 0x009896800000895d */ /* 0x002fea0003900000 */
[----:B------:R-:W1:Y:S02]  /*7a40*/  @!P0 SYNCS.PHASECHK.TRANS64 P0, [R7+URZ], R4 ;  /* 0x00000004070085a7 */ /* 0x000e64000800007f */
[----:B-1----:R-:W-:Y:S05]  /*7a50*/  @!P0 BRA `(.L_x_174) ;  /* 0xfffffffc00f08947 */ /* 0x002fea000383ffff */
[----:B------:R-:W-:Y:S05]  /*7a60*/  BRA `(.L_x_213) ;  /* 0xfffffff000807947 */ /* 0x000fea000383ffff */
.L_x_175:
[----:B0-----:R0:W1:Y:S02]  /*7a70*/  SYNCS.PHASECHK.TRANS64.TRYWAIT P0, [R6+URZ], R3 ;  /* 0x00000003060075a7 */ /* 0x001064000800017f */
[----:B-1----:R-:W-:Y:S05]  /*7a80*/  @!P0 NANOSLEEP.SYNCS 0x989680 ;  /* 0x009896800000895d */ /* 0x002fea0003900000 */
[----:B------:R-:W1:Y:S02]  /*7a90*/  @!P0 SYNCS.PHASECHK.TRANS64 P0, [R6+URZ], R3 ;  /* 0x00000003060085a7 */ /* 0x000e64000800007f */
[----:B-1----:R-:W-:Y:S05]  /*7aa0*/  @!P0 BRA `(.L_x_175) ;  /* 0xfffffffc00f08947 */ /* 0x002fea000383ffff */
[----:B------:R-:W-:Y:S05]  /*7ab0*/  BRA `(.L_x_214) ;  /* 0xfffffff000907947 */ /* 0x000fea000383ffff */
.L_x_176:
[----:B0-----:R0:W1:Y:S02]  /*7ac0*/  SYNCS.PHASECHK.TRANS64.TRYWAIT P0, [R7+URZ], R4 ;  /* 0x00000004070075a7 */ /* 0x001064000800017f */
[----:B-1----:R-:W-:Y:S05]  /*7ad0*/  @!P0 NANOSLEEP.SYNCS 0x989680 ;  /* 0x009896800000895d */ /* 0x002fea0003900000 */
[----:B------:R-:W1:Y:S02]  /*7ae0*/  @!P0 SYNCS.PHASECHK.TRANS64 P0, [R7+URZ], R4 ;  /* 0x00000004070085a7 */ /* 0x000e64000800007f */
[----:B-1----:R-:W-:Y:S05]  /*7af0*/  @!P0 BRA `(.L_x_176) ;  /* 0xfffffffc00f08947 */ /* 0x002fea000383ffff */
[----:B------:R-:W-:Y:S05]  /*7b00*/  BRA `(.L_x_215) ;  /* 0xfffffff000a07947 */ /* 0x000fea000383ffff */
.L_x_177:
[----:B0-----:R0:W1:Y:S02]  /*7b10*/  SYNCS.PHASECHK.TRANS64.TRYWAIT P0, [R6+URZ], R3 ;  /* 0x00000003060075a7 */ /* 0x001064000800017f */
[----:B-1----:R-:W-:Y:S05]  /*7b20*/  @!P0 NANOSLEEP.SYNCS 0x989680 ;  /* 0x009896800000895d */ /* 0x002fea0003900000 */
[----:B------:R-:W1:Y:S02]  /*7b30*/  @!P0 SYNCS.PHASECHK.TRANS64 P0, [R6+URZ], R3 ;  /* 0x00000003060085a7 */ /* 0x000e64000800007f */
[----:B-1----:R-:W-:Y:S05]  /*7b40*/  @!P0 BRA `(.L_x_177) ;  /* 0xfffffffc00f08947 */ /* 0x002fea000383ffff */
[----:B------:R-:W-:Y:S05]  /*7b50*/  BRA `(.L_x_216) ;  /* 0xfffffff000b07947 */ /* 0x000fea000383ffff */
.L_x_178:
[----:B0-----:R0:W1:Y:S02]  /*7b60*/  SYNCS.PHASECHK.TRANS64.TRYWAIT P0, [R7+URZ], R4 ;  /* 0x00000004070075a7 */ /* 0x001064000800017f */
[----:B-1----:R-:W-:Y:S05]  /*7b70*/  @!P0 NANOSLEEP.SYNCS 0x989680 ;  /* 0x009896800000895d */ /* 0x002fea0003900000 */
[----:B------:R-:W1:Y:S02]  /*7b80*/  @!P0 SYNCS.PHASECHK.TRANS64 P0, [R7+URZ], R4 ;  /* 0x00000004070085a7 */ /* 0x000e64000800007f */
[----:B-1----:R-:W-:Y:S05]  /*7b90*/  @!P0 BRA `(.L_x_178) ;  /* 0xfffffffc00f08947 */ /* 0x002fea000383ffff */
[----:B------:R-:W-:Y:S05]  /*7ba0*/  BRA `(.L_x_217) ;  /* 0xfffffff000c07947 */ /* 0x000fea000383ffff */
.L_x_179:
[----:B0-----:R0:W1:Y:S02]  /*7bb0*/  SYNCS.PHASECHK.TRANS64.TRYWAIT P0, [R6+URZ], R3 ;  /* 0x00000003060075a7 */ /* 0x001064000800017f */
[----:B-1----:R-:W-:Y:S05]  /*7bc0*/  @!P0 NANOSLEEP.SYNCS 0x989680 ;  /* 0x009896800000895d */ /* 0x002fea0003900000 */
[----:B------:R-:W1:Y:S02]  /*7bd0*/  @!P0 SYNCS.PHASECHK.TRANS64 P0, [R6+URZ], R3 ;  /* 0x00000003060085a7 */ /* 0x000e64000800007f */
[----:B-1----:R-:W-:Y:S05]  /*7be0*/  @!P0 BRA `(.L_x_179) ;  /* 0xfffffffc00f08947 */ /* 0x002fea000383ffff */
[----:B------:R-:W-:Y:S05]  /*7bf0*/  BRA `(.L_x_218) ;  /* 0xfffffff000d07947 */ /* 0x000fea000383ffff */
.L_x_180:
[----:B0-----:R0:W1:Y:S02]  /*7c00*/  SYNCS.PHASECHK.TRANS64.TRYWAIT P0, [R7+URZ], R4 ;  /* 0x00000004070075a7 */ /* 0x001064000800017f */
[----:B-1----:R-:W-:Y:S05]  /*7c10*/  @!P0 NANOSLEEP.SYNCS 0x989680 ;  /* 0x009896800000895d */ /* 0x002fea0003900000 */
[----:B------:R-:W1:Y:S02]  /*7c20*/  @!P0 SYNCS.PHASECHK.TRANS64 P0, [R7+URZ], R4 ;  /* 0x00000004070085a7 */ /* 0x000e64000800007f */
[----:B-1----:R-:W-:Y:S05]  /*7c30*/  @!P0 BRA `(.L_x_180) ;  /* 0xfffffffc00f08947 */ /* 0x002fea000383ffff */
[----:B------:R-:W-:Y:S05]  /*7c40*/  BRA `(.L_x_219) ;  /* 0xfffffff000e07947 */ /* 0x000fea000383ffff */
.L_x_181:
[----:B0-----:R0:W1:Y:S02]  /*7c50*/  SYNCS.PHASECHK.TRANS64.TRYWAIT P0, [R6+URZ], R3 ;  /* 0x00000003060075a7 */ /* 0x001064000800017f */
[----:B-1----:R-:W-:Y:S05]  /*7c60*/  @!P0 NANOSLEEP.SYNCS 0x989680 ;  /* 0x009896800000895d */ /* 0x002fea0003900000 */
[----:B------:R-:W1:Y:S02]  /*7c70*/  @!P0 SYNCS.PHASECHK.TRANS64 P0, [R6+URZ], R3 ;  /* 0x00000003060085a7 */ /* 0x000e64000800007f */
[----:B-1----:R-:W-:Y:S05]  /*7c80*/  @!P0 BRA `(.L_x_181) ;  /* 0xfffffffc00f08947 */ /* 0x002fea000383ffff */
[----:B------:R-:W-:Y:S05]  /*7c90*/  BRA `(.L_x_220) ;  /* 0xfffffff000f07947 */ /* 0x000fea000383ffff */
.L_x_182:
[----:B-1----:R1:W2:Y:S02]  /*7ca0*/  SYNCS.PHASECHK.TRANS64.TRYWAIT P0, [R7+URZ], R4 ;  /* 0x00000004070075a7 */ /* 0x0022a4000800017f */
[----:B--2---:R-:W-:Y:S05]  /*7cb0*/  @!P0 NANOSLEEP.SYNCS 0x989680 ;  /* 0x009896800000895d */ /* 0x004fea0003900000 */
[----:B------:R-:W2:Y:S02]  /*7cc0*/  @!P0 SYNCS.PHASECHK.TRANS64 P0, [R7+URZ], R4 ;  /* 0x00000004070085a7 */ /* 0x000ea4000800007f */
[----:B--2---:R-:W-:Y:S05]  /*7cd0*/  @!P0 BRA `(.L_x_182) ;  /* 0xfffffffc00f08947 */ /* 0x004fea000383ffff */
[----:B------:R-:W-:Y:S05]  /*7ce0*/  BRA `(.L_x_221) ;  /* 0xfffffff000f87947 */ /* 0x000fea000383ffff */
.L_x_222:
[----:B------:R-:W-:-:S00]  /*7cf0*/  BRA `(.L_x_222) ;  /* 0xfffffffc00fc7947 */ /* 0x000fc0000383ffff */
[----:B------:R-:W-:-:S00]  /*7d00*/  NOP ;  /* 0x0000000000007918 */ /* 0x000fc00000000000 */
[----:B------:R-:W-:-:S00]  /*7d10*/  NOP ;  /* 0x0000000000007918 */ /* 0x000fc00000000000 */
[----:B------:R-:W-:-:S00]  /*7d20*/  NOP ;  /* 0x0000000000007918 */ /* 0x000fc00000000000 */
[----:B------:R-:W-:-:S00]  /*7d30*/  NOP ;  /* 0x0000000000007918 */ /* 0x000fc00000000000 */
[----:B------:R-:W-:-:S00]  /*7d40*/  NOP ;  /* 0x0000000000007918 */ /* 0x000fc00000000000 */
[----:B------:R-:W-:-:S00]  /*7d50*/  NOP ;  /* 0x0000000000007918 */ /* 0x000fc00000000000 */
[----:B------:R-:W-:-:S00]  /*7d60*/  NOP ;  /* 0x0000000000007918 */ /* 0x000fc00000000000 */
[----:B------:R-:W-:-:S00]  /*7d70*/  NOP ;  /* 0x0000000000007918 */ /* 0x000fc00000000000 */
.L_x_223:


//--------------------- .nv.global.init           --------------------------
	.section	.nv.global.init,"aw",@progbits
.nv.global.init:
	.type		$str$22,@object
	.size		$str$22,($str$23 - $str$22)
$str$22:
        /*0000*/ 	.byte	0x6b, 0x5f, 0x74, 0x69, 0x6c, 0x65, 0x5f, 0x63, 0x6f, 0x75, 0x6e, 0x74, 0x20, 0x3e, 0x3d, 0x20
        /*0010*/ 	.byte	0x31, 0x00
	.type		$str$23,@object
	.size		$str$23,(__unnamed_1 - $str$23)
$str$23:
        /*0012*/ 	.byte	0x2f, 0x74, 0x6d, 0x70, 0x2f, 0x63, 0x75, 0x74, 0x6c, 0x61, 0x73, 0x73, 0x5f, 0x73, 0x77, 0x65
        /*0022*/ 	.byte	0x65, 0x70, 0x5f, 0x73, 0x72, 0x63, 0x2f, 0x69, 0x6e, 0x63, 0x6c, 0x75, 0x64, 0x65, 0x2f, 0x63
        /*0032*/ 	.byte	0x75, 0x74, 0x6c, 0x61, 0x73, 0x73, 0x2f, 0x67, 0x65, 0x6d, 0x6d, 0x2f, 0x63, 0x6f, 0x6c, 0x6c
        /*0042*/ 	.byte	0x65, 0x63, 0x74, 0x69, 0x76, 0x65, 0x2f, 0x73, 0x6d, 0x39, 0x30, 0x5f, 0x6d, 0x6d, 0x61, 0x5f
        /*0052*/ 	.byte	0x74, 0x6d, 0x61, 0x5f, 0x67, 0x6d, 0x6d, 0x61, 0x5f, 0x73, 0x73, 0x5f, 0x77, 0x61, 0x72, 0x70
        /*0062*/ 	.byte	0x73, 0x70, 0x65, 0x63, 0x69, 0x61, 0x6c, 0x69, 0x7a, 0x65, 0x64, 0x2e, 0x68, 0x70, 0x70, 0x00
	.type		__unnamed_1,@object
	.size		__unnamed_1,(.L_0 - __unnamed_1)
__unnamed_1:
        /*0072*/ 	.byte	0x76, 0x6f, 0x69, 0x64, 0x20, 0x63, 0x75, 0x74, 0x6c, 0x61, 0x73, 0x73, 0x3a, 0x3a, 0x67, 0x65
        /* <DEDUP_REMOVED lines=171> */
        /*0b32*/ 	.byte	0x74, 0x65, 0x3a, 0x3a, 0x69, 0x64, 0x65, 0x6e, 0x74, 0x69, 0x74, 0x79, 0x5d, 0x00
.L_0:


//--------------------- .nv.shared._ZN7cutlass13device_kernelINS_4gemm6kernel13GemmUniversalIN4cute5tupleIJiiiiEEENS1_10collective13CollectiveMmaINS1_34MainloopSm90TmaGmmaWarpSpecializedILi32ENS5_IJNS4_1CILi1EEESB_SB_EEENS1_35KernelTmaWarpSpecializedCooperativeEEENS5_IJNSA_ILi128EEENSA_ILi96EEENSA_ILi32EEEEEEaNS5_IJlSB_lEEEaSJ_NS4_8TiledMMAINS4_8MMA_AtomIJNS4_4SM904GMMA26MMA_64x96x32_S32S8S8_SS_TNEEEENS4_6LayoutINS5_IJNSA_ILi2EEESB_SB_EEENS5_IJSB_NSA_ILi0EEEST_EEEEENS5_IJNS4_10UnderscoreESW_SW_EEEEENS4_13SM90_TMA_LOADENS4_14ComposedLayoutINS4_7SwizzleILi1ELi4ELi3EEENS4_18smem_ptr_flag_bitsILi8EEENSQ_INS5_IJNSA_ILi8EEESH_EEENS5_IJSH_SB_EEEEEEEvNS4_8identityESZ_S19_vS1A_EENS_8epilogue10collective6detail29Sm90TmaWarpSpecializedAdapterINS1D_15DefaultEpilogueIaSJ_SJ_NS1C_6thread17LinearCombinationIaLi1EiiLNS1H_9ScaleType4KindE0ELNS_15FloatRoundStyleE2EaEENS1_15EpilogueDefaultEEEEEvvEEEEvNT_6ParamsE --------------------------
	.section	.nv.shared._ZN7cutlass13device_kernelINS_4gemm6kernel13GemmUniversalIN4cute5tupleIJiiiiEEENS1_10collective13CollectiveMmaINS1_34MainloopSm90TmaGmmaWarpSpecializedILi32ENS5_IJNS4_1CILi1EEESB_SB_EEENS1_35KernelTmaWarpSpecializedCooperativeEEENS5_IJNSA_ILi128EEENSA_ILi96EEENSA_ILi32EEEEEEaNS5_IJlSB_lEEEaSJ_NS4_8TiledMMAINS4_8MMA_AtomIJNS4_4SM904GMMA26MMA_64x96x32_S32S8S8_SS_TNEEEENS4_6LayoutINS5_IJNSA_ILi2EEESB_SB_EEENS5_IJSB_NSA_ILi0EEEST_EEEEENS5_IJNS4_10UnderscoreESW_SW_EEEEENS4_13SM90_TMA_LOADENS4_14ComposedLayoutINS4_7SwizzleILi1ELi4ELi3EEENS4_18smem_ptr_flag_bitsILi8EEENSQ_INS5_IJNSA_ILi8EEESH_EEENS5_IJSH_SB_EEEEEEEvNS4_8identityESZ_S19_vS1A_EENS_8epilogue10collective6detail29Sm90TmaWarpSpecializedAdapterINS1D_15DefaultEpilogueIaSJ_SJ_NS1C_6thread17LinearCombinationIaLi1EiiLNS1H_9ScaleType4KindE0ELNS_15FloatRoundStyleE2EaEENS1_15EpilogueDefaultEEEEEvvEEEEvNT_6ParamsE,"aw",@nobits
	.sectionflags	@""
	.align	16
	.zero		1024


//--------------------- .nv.shared.reserved.0     --------------------------
	.section	.nv.shared.reserved.0,"aw",@nobits
	.weak		__nv_reservedSMEM_offset_0_alias
	.size		__nv_reservedSMEM_offset_0_alias, 0, 0
	.other		__nv_reservedSMEM_offset_0_alias,@"STO_CUDA_RESERVED_SHARED STV_DEFAULT"
__nv_reservedSMEM_offset_0_alias:
	.zero		0


//--------------------- .nv.global                --------------------------
	.section	.nv.global,"aw",@nobits
.nv.global:
	.type		_ZN39_INTERNAL_cdf89925_4_k_cu_92da7bf5_32504cute1_E,@object
	.size		_ZN39_INTERNAL_cdf89925_4_k_cu_92da7bf5_32504cute1_E,(_ZN39_INTERNAL_cdf89925_4_k_cu_92da7bf5_32504cuda3std3__45__cpo6cbeginE - _ZN39_INTERNAL_cdf89925_4_k_cu_92da7bf5_32504cute1_E)
_ZN39_INTERNAL_cdf89925_4_k_cu_92da7bf5_32504cute1_E:
	.zero		1
	.type		_ZN39_INTERNAL_cdf89925_4_k_cu_92da7bf5_32504cuda3std3__45__cpo6cbeginE,@object
	.size		_ZN39_INTERNAL_cdf89925_4_k_cu_92da7bf5_32504cuda3std3__45__cpo6cbeginE,(_ZN39_INTERNAL_cdf89925_4_k_cu_92da7bf5_32504cuda3std3__48in_placeE - _ZN39_INTERNAL_cdf89925_4_k_cu_92da7bf5_32504cuda3std3__45__cpo6cbeginE)
_ZN39_INTERNAL_cdf89925_4_k_cu_92da7bf5_32504cuda3std3__45__cpo6cbeginE:
	.zero		1
	.type		_ZN39_INTERNAL_cdf89925_4_k_cu_92da7bf5_32504cuda3std3__48in_placeE,@object
	.size		_ZN39_INTERNAL_cdf89925_4_k_cu_92da7bf5_32504cuda3std3__48in_placeE,(_ZN39_INTERNAL_cdf89925_4_k_cu_92da7bf5_32504cuda3std6ranges3__45__cpo9iter_moveE - _ZN39_INTERNAL_cdf89925_4_k_cu_92da7bf5_32504cuda3std3__48in_placeE)
_ZN39_INTERNAL_cdf89925_4_k_cu_92da7bf5_32504cuda3std3__48in_placeE:
	.zero		1
	.type		_ZN39_INTERNAL_cdf89925_4_k_cu_92da7bf5_32504cuda3std6ranges3__45__cpo9iter_moveE,@object
	.size		_ZN39_INTERNAL_cdf89925_4_k_cu_92da7bf5_32504cuda3std6ranges3__45__cpo9iter_moveE,(_ZN39_INTERNAL_cdf89925_4_k_cu_92da7bf5_32504cuda3std3__45__cpo5beginE - _ZN39_INTERNAL_cdf89925_4_k_cu_92da7bf5_32504cuda3std6ranges3__45__cpo9iter_moveE)
_ZN39_INTERNAL_cdf89925_4_k_cu_92da7bf5_32504cuda3std6ranges3__45__cpo9iter_moveE:
	.zero		1
	.type		_ZN39_INTERNAL_cdf89925_4_k_cu_92da7bf5_32504cuda3std3__45__cpo5beginE,@object
	.size		_ZN39_INTERNAL_cdf89925_4_k_cu_92da7bf5_32504cuda3std3__45__cpo5beginE,(_ZN39_INTERNAL_cdf89925_4_k_cu_92da7bf5_32504cuda3std3__441_GLOBAL__N__cdf89925_4_k_cu_92da7bf5_32506ignoreE - _ZN39_INTERNAL_cdf89925_4_k_cu_92da7bf5_32504cuda3std3__45__cpo5beginE)
_ZN39_INTERNAL_cdf89925_4_k_cu_92da7bf5_32504cuda3std3__45__cpo5beginE:
	.zero		1
	.type		_ZN39_INTERNAL_cdf89925_4_k_cu_92da7bf5_32504cuda3std3__441_GLOBAL__N__cdf89925_4_k_cu_92da7bf5_32506ignoreE,@object
	.size		_ZN39_INTERNAL_cdf89925_4_k_cu_92da7bf5_32504cuda3std3__441_GLOBAL__N__cdf89925_4_k_cu_92da7bf5_32506ignoreE,(_ZN39_INTERNAL_cdf89925_4_k_cu_92da7bf5_32504cute7productE - _ZN39_INTERNAL_cdf89925_4_k_cu_92da7bf5_32504cuda3std3__441_GLOBAL__N__cdf89925_4_k_cu_92da7bf5_32506ignoreE)
_ZN39_INTERNAL_cdf89925_4_k_cu_92da7bf5_32504cuda3std3__441_GLOBAL__N__cdf89925_4_k_cu_92da7bf5_32506ignoreE:
	.zero		1
	.type		_ZN39_INTERNAL_cdf89925_4_k_cu_92da7bf5_32504cute7productE,@object
	.size		_ZN39_INTERNAL_cdf89925_4_k_cu_92da7bf5_32504cute7productE,(_ZN39_INTERNAL_cdf89925_4_k_cu_92da7bf5_32504cuda3std3__45__cpo3endE - _ZN39_INTERNAL_cdf89925_4_k_cu_92da7bf5_32504cute7productE)
_ZN39_INTERNAL_cdf89925_4_k_cu_92da7bf5_32504cute7productE:
	.zero		1
	.type		_ZN39_INTERNAL_cdf89925_4_k_cu_92da7bf5_32504cuda3std3__45__cpo3endE,@object
	.size		_ZN39_INTERNAL_cdf89925_4_k_cu_92da7bf5_32504cuda3std3__45__cpo3endE,(_ZN39_INTERNAL_cdf89925_4_k_cu_92da7bf5_32504cuda3std3__419piecewise_constructE - _ZN39_INTERNAL_cdf89925_4_k_cu_92da7bf5_32504cuda3std3__45__cpo3endE)
_ZN39_INTERNAL_cdf89925_4_k_cu_92da7bf5_32504cuda3std3__45__cpo3endE:
	.zero		1
	.type		_ZN39_INTERNAL_cdf89925_4_k_cu_92da7bf5_32504cuda3std3__419piecewise_constructE,@object
	.size		_ZN39_INTERNAL_cdf89925_4_k_cu_92da7bf5_32504cuda3std3__419piecewise_constructE,(_ZN39_INTERNAL_cdf89925_4_k_cu_92da7bf5_32504cuda3std3__45__cpo4cendE - _ZN39_INTERNAL_cdf89925_4_k_cu_92da7bf5_32504cuda3std3__419piecewise_constructE)
_ZN39_INTERNAL_cdf89925_4_k_cu_92da7bf5_32504cuda3std3__419piecewise_constructE:
	.zero		1
	.type		_ZN39_INTERNAL_cdf89925_4_k_cu_92da7bf5_32504cuda3std3__45__cpo4cendE,@object
	.size		_ZN39_INTERNAL_cdf89925_4_k_cu_92da7bf5_32504cuda3std3__45__cpo4cendE,(_ZN39_INTERNAL_cdf89925_4_k_cu_92da7bf5_32504cuda3std6ranges3__45__cpo4swapE - _ZN39_INTERNAL_cdf89925_4_k_cu_92da7bf5_32504cuda3std3__45__cpo4cendE)
_ZN39_INTERNAL_cdf89925_4_k_cu_92da7bf5_32504cuda3std3__45__cpo4cendE:
	.zero		1
	.type		_ZN39_INTERNAL_cdf89925_4_k_cu_92da7bf5_32504cuda3std6ranges3__45__cpo4swapE,@object
	.size		_ZN39_INTERNAL_cdf89925_4_k_cu_92da7bf5_32504cuda3std6ranges3__45__cpo4swapE,(.L_8 - _ZN39_INTERNAL_cdf89925_4_k_cu_92da7bf5_32504cuda3std6ranges3__45__cpo4swapE)
_ZN39_INTERNAL_cdf89925_4_k_cu_92da7bf5_32504cuda3std6ranges3__45__cpo4swapE:
	.zero		1
.L_8:


//--------------------- .nv.constant0._ZN7cutlass13device_kernelINS_4gemm6kernel13GemmUniversalIN4cute5tupleIJiiiiEEENS1_10collective13CollectiveMmaINS1_34MainloopSm90TmaGmmaWarpSpecializedILi32ENS5_IJNS4_1CILi1EEESB_SB_EEENS1_35KernelTmaWarpSpecializedCooperativeEEENS5_IJNSA_ILi128EEENSA_ILi96EEENSA_ILi32EEEEEEaNS5_IJlSB_lEEEaSJ_NS4_8TiledMMAINS4_8MMA_AtomIJNS4_4SM904GMMA26MMA_64x96x32_S32S8S8_SS_TNEEEENS4_6LayoutINS5_IJNSA_ILi2EEESB_SB_EEENS5_IJSB_NSA_ILi0EEEST_EEEEENS5_IJNS4_10UnderscoreESW_SW_EEEEENS4_13SM90_TMA_LOADENS4_14ComposedLayoutINS4_7SwizzleILi1ELi4ELi3EEENS4_18smem_ptr_flag_bitsILi8EEENSQ_INS5_IJNSA_ILi8EEESH_EEENS5_IJSH_SB_EEEEEEEvNS4_8identityESZ_S19_vS1A_EENS_8epilogue10collective6detail29Sm90TmaWarpSpecializedAdapterINS1D_15DefaultEpilogueIaSJ_SJ_NS1C_6thread17LinearCombinationIaLi1EiiLNS1H_9ScaleType4KindE0ELNS_15FloatRoundStyleE2EaEENS1_15EpilogueDefaultEEEEEvvEEEEvNT_6ParamsE --------------------------
	.section	.nv.constant0._ZN7cutlass13device_kernelINS_4gemm6kernel13GemmUniversalIN4cute5tupleIJiiiiEEENS1_10collective13CollectiveMmaINS1_34MainloopSm90TmaGmmaWarpSpecializedILi32ENS5_IJNS4_1CILi1EEESB_SB_EEENS1_35KernelTmaWarpSpecializedCooperativeEEENS5_IJNSA_ILi128EEENSA_ILi96EEENSA_ILi32EEEEEEaNS5_IJlSB_lEEEaSJ_NS4_8TiledMMAINS4_8MMA_AtomIJNS4_4SM904GMMA26MMA_64x96x32_S32S8S8_SS_TNEEEENS4_6LayoutINS5_IJNSA_ILi2EEESB_SB_EEENS5_IJSB_NSA_ILi0EEEST_EEEEENS5_IJNS4_10UnderscoreESW_SW_EEEEENS4_13SM90_TMA_LOADENS4_14ComposedLayoutINS4_7SwizzleILi1ELi4ELi3EEENS4_18smem_ptr_flag_bitsILi8EEENSQ_INS5_IJNSA_ILi8EEESH_EEENS5_IJSH_SB_EEEEEEEvNS4_8identityESZ_S19_vS1A_EENS_8epilogue10collective6detail29Sm90TmaWarpSpecializedAdapterINS1D_15DefaultEpilogueIaSJ_SJ_NS1C_6thread17LinearCombinationIaLi1EiiLNS1H_9ScaleType4KindE0ELNS_15FloatRoundStyleE2EaEENS1_15EpilogueDefaultEEEEEvvEEEEvNT_6ParamsE,"a",@progbits
	.sectionflags	@""
	.align	4
.nv.constant0._ZN7cutlass13device_kernelINS_4gemm6kernel13GemmUniversalIN4cute5tupleIJiiiiEEENS1_10collective13CollectiveMmaINS1_34MainloopSm90TmaGmmaWarpSpecializedILi32ENS5_IJNS4_1CILi1EEESB_SB_EEENS1_35KernelTmaWarpSpecializedCooperativeEEENS5_IJNSA_ILi128EEENSA_ILi96EEENSA_ILi32EEEEEEaNS5_IJlSB_lEEEaSJ_NS4_8TiledMMAINS4_8MMA_AtomIJNS4_4SM904GMMA26MMA_64x96x32_S32S8S8_SS_TNEEEENS4_6LayoutINS5_IJNSA_ILi2EEESB_SB_EEENS5_IJSB_NSA_ILi0EEEST_EEEEENS5_IJNS4_10UnderscoreESW_SW_EEEEENS4_13SM90_TMA_LOADENS4_14ComposedLayoutINS4_7SwizzleILi1ELi4ELi3EEENS4_18smem_ptr_flag_bitsILi8EEENSQ_INS5_IJNSA_ILi8EEESH_EEENS5_IJSH_SB_EEEEEEEvNS4_8identityESZ_S19_vS1A_EENS_8epilogue10collective6detail29Sm90TmaWarpSpecializedAdapterINS1D_15DefaultEpilogueIaSJ_SJ_NS1C_6thread17LinearCombinationIaLi1EiiLNS1H_9ScaleType4KindE0ELNS_15FloatRoundStyleE2EaEENS1_15EpilogueDefaultEEEEEvvEEEEvNT_6ParamsE:
	.zero		1664


//--------------------- SYMBOLS --------------------------

	.type		.nv.reservedSmem.offset0,@object
	.size		.nv.reservedSmem.offset0,0x4
	.type		__assertfail,@function
